	.target	sm_80

	.elftype	@"ET_EXEC"


//--------------------- .note.nv.tkinfo           --------------------------
	.section	.note.nv.tkinfo,"",@"SHT_NOTE"
	.sectionflags	@"SHF_NOTE_NV_TKINFO"
	.tkinfo
        /*0018*/ 	.word	0x00000002
        /*0030*/ 	.string	""
        /*0030*/ 	.string	"ptxas"
        /*0030*/ 	.string	"Cuda compilation tools, release 13.0, V13.0.88"
        /*0030*/ 	.string	"Build cuda_13.0.r13.0/compiler.36424714_0"
        /*0030*/ 	.string	"-v  -suppress-debug-info  -lineinfo  -arch sm_80 "



//--------------------- .note.nv.cuinfo           --------------------------
	.section	.note.nv.cuinfo,"",@"SHT_NOTE"
	.sectionflags	@"SHF_NOTE_NV_CUINFO"
        /*0018*/ 	.short	0x0002
        /*001a*/ 	.short	0x0050
        /*001c*/ 	.short	0x0082
	.zero		2


//--------------------- .nv.info                  --------------------------
	.section	.nv.info,"",@"SHT_CUDA_INFO"
	.align	4


	//----- nvinfo : EIATTR_REGCOUNT
	.align		4
        /*0000*/ 	.byte	0x04, 0x2f
        /*0002*/ 	.short	(.L_1 - .L_0)
	.align		4
.L_0:
        /*0004*/ 	.word	index@(matmul_kernel)
        /*0008*/ 	.word	0x00000020


	//----- nvinfo : EIATTR_FRAME_SIZE
	.align		4
.L_1:
        /*000c*/ 	.byte	0x04, 0x11
        /*000e*/ 	.short	(.L_3 - .L_2)
	.align		4
.L_2:
        /*0010*/ 	.word	index@(matmul_kernel)
        /*0014*/ 	.word	0x00000ab8


	//----- nvinfo : EIATTR_MIN_STACK_SIZE
	.align		4
.L_3:
        /*0018*/ 	.byte	0x04, 0x12
        /*001a*/ 	.short	(.L_5 - .L_4)
	.align		4
.L_4:
        /*001c*/ 	.word	index@(matmul_kernel)
        /*0020*/ 	.word	0x00000ab8
.L_5:


//--------------------- .nv.info.matmul_kernel    --------------------------
	.section	.nv.info.matmul_kernel,"",@"SHT_CUDA_INFO"
	.sectionflags	@""
	.align	4


	//----- nvinfo : EIATTR_CUDA_API_VERSION
	.align		4
        /*0000*/ 	.byte	0x04, 0x37
        /*0002*/ 	.short	(.L_7 - .L_6)
.L_6:
        /*0004*/ 	.word	0x00000082


	//----- nvinfo : EIATTR_SW2861232_WAR
	.align		4
.L_7:
        /*0008*/ 	.byte	0x01, 0x35
	.zero		2


	//----- nvinfo : EIATTR_PARAM_CBANK
	.align		4
        /*000c*/ 	.byte	0x04, 0x0a
        /*000e*/ 	.short	(.L_9 - .L_8)
	.align		4
.L_8:
        /*0010*/ 	.word	index@(.nv.constant0.matmul_kernel)
        /*0014*/ 	.short	0x0160
        /*0016*/ 	.short	0x0050


	//----- nvinfo : EIATTR_CBANK_PARAM_SIZE
	.align		4
.L_9:
        /*0018*/ 	.byte	0x03, 0x19
        /*001a*/ 	.short	0x0050


	//----- nvinfo : EIATTR_KPARAM_INFO
	.align		4
        /*001c*/ 	.byte	0x04, 0x17
        /*001e*/ 	.short	(.L_11 - .L_10)
.L_10:
        /*0020*/ 	.word	0x00000000
        /*0024*/ 	.short	0x000d
        /*0026*/ 	.short	0x0048
        /*0028*/ 	.byte	0x00, 0xf4, 0x21, 0x00


	//----- nvinfo : EIATTR_KPARAM_INFO
	.align		4
.L_11:
        /*002c*/ 	.byte	0x04, 0x17
        /*002e*/ 	.short	(.L_13 - .L_12)
.L_12:
        /*0030*/ 	.word	0x00000000
        /*0034*/ 	.short	0x000c
        /*0036*/ 	.short	0x0040
        /*0038*/ 	.byte	0x00, 0xf4, 0x21, 0x00


	//----- nvinfo : EIATTR_KPARAM_INFO
	.align		4
.L_13:
        /*003c*/ 	.byte	0x04, 0x17
        /*003e*/ 	.short	(.L_15 - .L_14)
.L_14:
        /*0040*/ 	.word	0x00000000
        /*0044*/ 	.short	0x000b
        /*0046*/ 	.short	0x0038
        /*0048*/ 	.byte	0x00, 0xf0, 0x11, 0x00


	//----- nvinfo : EIATTR_KPARAM_INFO
	.align		4
.L_15:
        /*004c*/ 	.byte	0x04, 0x17
        /*004e*/ 	.short	(.L_17 - .L_16)
.L_16:
        /*0050*/ 	.word	0x00000000
        /*0054*/ 	.short	0x000a
        /*0056*/ 	.short	0x0034
        /*0058*/ 	.byte	0x00, 0xf0, 0x11, 0x00


	//----- nvinfo : EIATTR_KPARAM_INFO
	.align		4
.L_17:
        /*005c*/ 	.byte	0x04, 0x17
        /*005e*/ 	.short	(.L_19 - .L_18)
.L_18:
        /*0060*/ 	.word	0x00000000
        /*0064*/ 	.short	0x0009
        /*0066*/ 	.short	0x0030
        /*0068*/ 	.byte	0x00, 0xf0, 0x11, 0x00


	//----- nvinfo : EIATTR_KPARAM_INFO
	.align		4
.L_19:
        /*006c*/ 	.byte	0x04, 0x17
        /*006e*/ 	.short	(.L_21 - .L_20)
.L_20:
        /*0070*/ 	.word	0x00000000
        /*0074*/ 	.short	0x0008
        /*0076*/ 	.short	0x002c
        /*0078*/ 	.byte	0x00, 0xf0, 0x11, 0x00


	//----- nvinfo : EIATTR_KPARAM_INFO
	.align		4
.L_21:
        /*007c*/ 	.byte	0x04, 0x17
        /*007e*/ 	.short	(.L_23 - .L_22)
.L_22:
        /*0080*/ 	.word	0x00000000
        /*0084*/ 	.short	0x0007
        /*0086*/ 	.short	0x0028
        /*0088*/ 	.byte	0x00, 0xf0, 0x11, 0x00


	//----- nvinfo : EIATTR_KPARAM_INFO
	.align		4
.L_23:
        /*008c*/ 	.byte	0x04, 0x17
        /*008e*/ 	.short	(.L_25 - .L_24)
.L_24:
        /*0090*/ 	.word	0x00000000
        /*0094*/ 	.short	0x0006
        /*0096*/ 	.short	0x0024
        /*0098*/ 	.byte	0x00, 0xf0, 0x11, 0x00


	//----- nvinfo : EIATTR_KPARAM_INFO
	.align		4
.L_25:
        /*009c*/ 	.byte	0x04, 0x17
        /*009e*/ 	.short	(.L_27 - .L_26)
.L_26:
        /*00a0*/ 	.word	0x00000000
        /*00a4*/ 	.short	0x0005
        /*00a6*/ 	.short	0x0020
        /*00a8*/ 	.byte	0x00, 0xf0, 0x11, 0x00


	//----- nvinfo : EIATTR_KPARAM_INFO
	.align		4
.L_27:
        /*00ac*/ 	.byte	0x04, 0x17
        /*00ae*/ 	.short	(.L_29 - .L_28)
.L_28:
        /*00b0*/ 	.word	0x00000000
        /*00b4*/ 	.short	0x0004
        /*00b6*/ 	.short	0x001c
        /*00b8*/ 	.byte	0x00, 0xf0, 0x11, 0x00


	//----- nvinfo : EIATTR_KPARAM_INFO
	.align		4
.L_29:
        /*00bc*/ 	.byte	0x04, 0x17
        /*00be*/ 	.short	(.L_31 - .L_30)
.L_30:
        /*00c0*/ 	.word	0x00000000
        /*00c4*/ 	.short	0x0003
        /*00c6*/ 	.short	0x0018
        /*00c8*/ 	.byte	0x00, 0xf0, 0x11, 0x00


	//----- nvinfo : EIATTR_KPARAM_INFO
	.align		4
.L_31:
        /*00cc*/ 	.byte	0x04, 0x17
        /*00ce*/ 	.short	(.L_33 - .L_32)
.L_32:
        /*00d0*/ 	.word	0x00000000
        /*00d4*/ 	.short	0x0002
        /*00d6*/ 	.short	0x0010
        /*00d8*/ 	.byte	0x00, 0xf4, 0x21, 0x00


	//----- nvinfo : EIATTR_KPARAM_INFO
	.align		4
.L_33:
        /*00dc*/ 	.byte	0x04, 0x17
        /*00de*/ 	.short	(.L_35 - .L_34)
.L_34:
        /*00e0*/ 	.word	0x00000000
        /*00e4*/ 	.short	0x0001
        /*00e6*/ 	.short	0x0008
        /*00e8*/ 	.byte	0x00, 0xf4, 0x21, 0x00


	//----- nvinfo : EIATTR_KPARAM_INFO
	.align		4
.L_35:
        /*00ec*/ 	.byte	0x04, 0x17
        /*00ee*/ 	.short	(.L_37 - .L_36)
.L_36:
        /*00f0*/ 	.word	0x00000000
        /*00f4*/ 	.short	0x0000
        /*00f6*/ 	.short	0x0000
        /*00f8*/ 	.byte	0x00, 0xf4, 0x21, 0x00


	//----- nvinfo : EIATTR_MAXREG_COUNT
	.align		4
.L_37:
        /*00fc*/ 	.byte	0x03, 0x1b
        /*00fe*/ 	.short	0x00ff


	//----- nvinfo : EIATTR_NUM_BARRIERS
	.align		4
        /*0100*/ 	.byte	0x02, 0x4c
        /*0102*/ 	.byte	0x01
	.zero		1


	//----- nvinfo : EIATTR_ANNOTATIONS
	.align		4
        /*0104*/ 	.byte	0x04, 0x55
        /*0106*/ 	.short	(.L_39 - .L_38)


	//   ....[0]....
.L_38:
        /*0108*/ 	.word	0x00000001
        /*010c*/ 	.byte	0x40, 0x05, 0x00, 0x00, 0x01, 0x00, 0x00, 0x00, 0x50, 0x05, 0x00, 0x00, 0x01, 0x00, 0x00, 0x00
        /* <DEDUP_REMOVED lines=917> */
        /*3a6c*/ 	.byte	0x20, 0xfd, 0x00, 0x00


	//----- nvinfo : EIATTR_MERCURY_ISA_VERSION
	.align		4
.L_39:
        /*3a70*/ 	.byte	0x03, 0x5f
        /*3a72*/ 	.short	0x0000


	//----- nvinfo : EIATTR_EXIT_INSTR_OFFSETS
	.align		4
        /*3a74*/ 	.byte	0x04, 0x1c
        /*3a76*/ 	.short	(.L_41 - .L_40)


	//   ....[0]....
.L_40:
        /*3a78*/ 	.word	0x00010590


	//   ....[1]....
        /*3a7c*/ 	.word	0x000105c0


	//----- nvinfo : EIATTR_REQNTID
	.align		4
.L_41:
        /*3a80*/ 	.byte	0x04, 0x10
        /*3a82*/ 	.short	(.L_43 - .L_42)
.L_42:
        /*3a84*/ 	.word	0x00000100
        /*3a88*/ 	.word	0x00000001
        /*3a8c*/ 	.word	0x00000001
.L_43:


//--------------------- .nv.callgraph             --------------------------
	.section	.nv.callgraph,"",@"SHT_CUDA_CALLGRAPH"
	.align	4
	.sectionentsize	8
	.align		4
        /*0000*/ 	.word	0x00000000
	.align		4
        /*0004*/ 	.word	0xffffffff
	.align		4
        /*0008*/ 	.word	0x00000000
	.align		4
        /*000c*/ 	.word	0xfffffffe
	.align		4
        /*0010*/ 	.word	0x00000000
	.align		4
        /*0014*/ 	.word	0xfffffffd
	.align		4
        /*0018*/ 	.word	0x00000000
	.align		4
        /*001c*/ 	.word	0xfffffffc


//--------------------- .nv.rel.action            --------------------------
	.section	.nv.rel.action,"",@"SHT_CUDA_RELOCINFO"
	.align	8
	.sectionentsize	8
        /*0000*/ 	.byte	0x73, 0x00, 0x00, 0x00, 0x00, 0x00, 0x00, 0x00, 0x00, 0x00, 0x00, 0x11, 0x25, 0x00, 0x05, 0x36


//--------------------- .nv.constant0.matmul_kernel --------------------------
	.section	.nv.constant0.matmul_kernel,"a",@progbits
	.sectionflags	@""
	.align	4
.nv.constant0.matmul_kernel:
	.zero		432


//--------------------- .text.matmul_kernel       --------------------------
	.section	.text.matmul_kernel,"ax",@progbits
	.sectioninfo	@"SHI_REGISTERS=32"
	.align	128
        .global         matmul_kernel
        .type           matmul_kernel,@function
        .size           matmul_kernel,(.L_x_4 - matmul_kernel)
        .other          matmul_kernel,@"STO_CUDA_ENTRY STV_DEFAULT"
matmul_kernel:
.text.matmul_kernel:
[----:B------:R-:W-:-:S03]  /*0000*/  IMAD.MOV.U32 R1, RZ, RZ, c[0x0][0x28] ;  /* 0x00000a00ff017624 */ /* 0x000fc600078e00ff */
[----:B------:R-:W-:Y:S01]  /*0010*/  IMAD.MOV.U32 R0, RZ, RZ, c[0x0][0x17c] ;  /* 0x00005f00ff007624 */ /* 0x000fe200078e00ff */
[----:B------:R-:W0:Y:S01]  /*0020*/  S2R R27, SR_TID.X ;  /* 0x00000000001b7919 */ /* 0x000e220000002100 */
[----:B------:R-:W-:Y:S01]  /*0030*/  IADD3 R1, R1, -0xab8, RZ ;  /* 0xfffff54801017810 */ /* 0x000fe20007ffe0ff */
[----:B------:R-:W-:Y:S01]  /*0040*/  ULDC.64 UR6, c[0x0][0x118] ;  /* 0x0000460000067ab9 */ /* 0x000fe20000000a00 */
[----:B------:R-:W-:Y:S01]  /*0050*/  CS2R R12, SRZ ;  /* 0x00000000000c7805 */ /* 0x000fe2000001ff00 */
[----:B------:R-:W-:-:S04]  /*0060*/  IADD3 R0, R0, 0xf, RZ ;  /* 0x0000000f00007810 */ /* 0x000fc80007ffe0ff */
[----:B------:R-:W-:-:S04]  /*0070*/  SHF.R.S32.HI R3, RZ, 0x1f, R0 ;  /* 0x0000001fff037819 */ /* 0x000fc80000011400 */
[----:B------:R-:W-:-:S04]  /*0080*/  LEA.HI R3, R3, R0, RZ, 0x4 ;  /* 0x0000000003037211 */ /* 0x000fc800078f20ff */
[----:B------:R-:W-:Y:S02]  /*0090*/  SHF.R.S32.HI R0, RZ, 0x4, R3 ;  /* 0x00000004ff007819 */ /* 0x000fe40000011403 */
[----:B------:R-:W1:Y:S03]  /*00a0*/  S2R R3, SR_CTAID.X ;  /* 0x0000000000037919 */ /* 0x000e660000002500 */
[----:B------:R-:W-:Y:S01]  /*00b0*/  IMAD.SHL.U32 R0, R0, 0x8, RZ ;  /* 0x0000000800007824 */ /* 0x000fe200078e00ff */
[----:B0-----:R-:W-:-:S04]  /*00c0*/  LOP3.LUT R28, R27, 0xff, RZ, 0xc0, !PT ;  /* 0x000000ff1b1c7812 */ /* 0x001fc800078ec0ff */
[-C--:B------:R-:W-:Y:S02]  /*00d0*/  IABS R7, R0.reuse ;  /* 0x0000000000077213 */ /* 0x080fe40000000000 */
[----:B------:R-:W-:Y:S02]  /*00e0*/  IABS R10, R0 ;  /* 0x00000000000a7213 */ /* 0x000fe40000000000 */
[----:B------:R-:W0:Y:S01]  /*00f0*/  I2F.RP R2, R7 ;  /* 0x0000000700027306 */ /* 0x000e220000209400 */
[----:B-1----:R-:W-:-:S07]  /*0100*/  IABS R8, R3 ;  /* 0x0000000300087213 */ /* 0x002fce0000000000 */
[----:B0-----:R-:W0:Y:S02]  /*0110*/  MUFU.RCP R2, R2 ;  /* 0x0000000200027308 */ /* 0x001e240000001000 */
[----:B0-----:R-:W-:Y:S01]  /*0120*/  IADD3 R4, R2, 0xffffffe, RZ ;  /* 0x0ffffffe02047810 */ /* 0x001fe20007ffe0ff */
[----:B------:R-:W-:-:S05]  /*0130*/  IMAD.MOV R2, RZ, RZ, -R10 ;  /* 0x000000ffff027224 */ /* 0x000fca00078e0a0a */
[----:B------:R0:W1:Y:S02]  /*0140*/  F2I.FTZ.U32.TRUNC.NTZ R5, R4 ;  /* 0x0000000400057305 */ /* 0x000064000021f000 */
[----:B0-----:R-:W-:Y:S02]  /*0150*/  IMAD.MOV.U32 R4, RZ, RZ, RZ ;  /* 0x000000ffff047224 */ /* 0x001fe400078e00ff */
[----:B-1----:R-:W-:-:S04]  /*0160*/  IMAD.MOV R6, RZ, RZ, -R5 ;  /* 0x000000ffff067224 */ /* 0x002fc800078e0a05 */
[----:B------:R-:W-:Y:S02]  /*0170*/  IMAD R9, R6, R7, RZ ;  /* 0x0000000706097224 */ /* 0x000fe400078e02ff */
[----:B------:R-:W-:Y:S02]  /*0180*/  IMAD.MOV.U32 R6, RZ, RZ, R8 ;  /* 0x000000ffff067224 */ /* 0x000fe400078e0008 */
[----:B------:R-:W-:-:S06]  /*0190*/  IMAD.HI.U32 R5, R5, R9, R4 ;  /* 0x0000000905057227 */ /* 0x000fcc00078e0004 */
[----:B------:R-:W-:-:S04]  /*01a0*/  IMAD.HI.U32 R5, R5, R6, RZ ;  /* 0x0000000605057227 */ /* 0x000fc800078e00ff */
[----:B------:R-:W-:-:S05]  /*01b0*/  IMAD R2, R5, R2, R6 ;  /* 0x0000000205027224 */ /* 0x000fca00078e0206 */
[----:B------:R-:W-:-:S13]  /*01c0*/  ISETP.GT.U32.AND P1, PT, R7, R2, PT ;  /* 0x000000020700720c */ /* 0x000fda0003f24070 */
[----:B------:R-:W-:Y:S01]  /*01d0*/  @!P1 IMAD.IADD R2, R2, 0x1, -R7 ;  /* 0x0000000102029824 */ /* 0x000fe200078e0a07 */
[----:B------:R-:W-:Y:S02]  /*01e0*/  @!P1 IADD3 R5, R5, 0x1, RZ ;  /* 0x0000000105059810 */ /* 0x000fe40007ffe0ff */
[----:B------:R-:W-:Y:S02]  /*01f0*/  ISETP.NE.AND P1, PT, R0, RZ, PT ;  /* 0x000000ff0000720c */ /* 0x000fe40003f25270 */
[----:B------:R-:W-:Y:S02]  /*0200*/  ISETP.GE.U32.AND P0, PT, R2, R7, PT ;  /* 0x000000070200720c */ /* 0x000fe40003f06070 */
[----:B------:R-:W-:-:S04]  /*0210*/  LOP3.LUT R2, R3, R0, RZ, 0x3c, !PT ;  /* 0x0000000003027212 */ /* 0x000fc800078e3cff */
[----:B------:R-:W-:Y:S01]  /*0220*/  ISETP.GE.AND P2, PT, R2, RZ, PT ;  /* 0x000000ff0200720c */ /* 0x000fe20003f46270 */
[----:B------:R-:W-:-:S05]  /*0230*/  IMAD.MOV.U32 R2, RZ, RZ, c[0x0][0x178] ;  /* 0x00005e00ff027624 */ /* 0x000fca00078e00ff */
[----:B------:R-:W-:Y:S02]  /*0240*/  IADD3 R2, R2, 0xff, RZ ;  /* 0x000000ff02027810 */ /* 0x000fe40007ffe0ff */
[----:B------:R-:W-:-:S05]  /*0250*/  @P0 IADD3 R5, R5, 0x1, RZ ;  /* 0x0000000105050810 */ /* 0x000fca0007ffe0ff */
[----:B------:R-:W-:Y:S01]  /*0260*/  IMAD.MOV.U32 R4, RZ, RZ, R5 ;  /* 0x000000ffff047224 */ /* 0x000fe200078e0005 */
[----:B------:R-:W-:-:S03]  /*0270*/  SHF.R.S32.HI R5, RZ, 0x1f, R2 ;  /* 0x0000001fff057819 */ /* 0x000fc60000011402 */
[----:B------:R-:W-:Y:S01]  /*0280*/  @!P2 IMAD.MOV R4, RZ, RZ, -R4 ;  /* 0x000000ffff04a224 */ /* 0x000fe200078e0a04 */
[----:B------:R-:W-:Y:S02]  /*0290*/  @!P1 LOP3.LUT R4, RZ, R0, RZ, 0x33, !PT ;  /* 0x00000000ff049212 */ /* 0x000fe400078e33ff */
[----:B------:R-:W-:-:S03]  /*02a0*/  LEA.HI R5, R5, R2, RZ, 0x8 ;  /* 0x0000000205057211 */ /* 0x000fc600078f40ff */
[----:B------:R-:W-:Y:S02]  /*02b0*/  IMAD.SHL.U32 R2, R4, 0x8, RZ ;  /* 0x0000000804027824 */ /* 0x000fe400078e00ff */
[----:B------:R-:W-:-:S03]  /*02c0*/  IMAD.MOV R4, RZ, RZ, -R4 ;  /* 0x000000ffff047224 */ /* 0x000fc600078e0a04 */
[----:B------:R-:W-:Y:S01]  /*02d0*/  LEA.HI.SX32 R5, R5, -R2, 0x18 ;  /* 0x8000000205057211 */ /* 0x000fe200078fc2ff */
[----:B------:R-:W-:Y:S02]  /*02e0*/  IMAD R11, R0, R4, R3 ;  /* 0x00000004000b7224 */ /* 0x000fe400078e0203 */
[----:B------:R-:W-:Y:S01]  /*02f0*/  IMAD.MOV.U32 R4, RZ, RZ, RZ ;  /* 0x000000ffff047224 */ /* 0x000fe200078e00ff */
[----:B------:R-:W-:-:S04]  /*0300*/  IMNMX R8, R5, 0x8, PT ;  /* 0x0000000805087817 */ /* 0x000fc80003800200 */
[----:B------:R-:W-:-:S04]  /*0310*/  IABS R7, R8 ;  /* 0x0000000800077213 */ /* 0x000fc80000000000 */
[----:B------:R-:W0:Y:S08]  /*0320*/  I2F.RP R6, R7 ;  /* 0x0000000700067306 */ /* 0x000e300000209400 */
[----:B0-----:R-:W0:Y:S02]  /*0330*/  MUFU.RCP R6, R6 ;  /* 0x0000000600067308 */ /* 0x001e240000001000 */
[----:B0-----:R-:W-:-:S06]  /*0340*/  IADD3 R5, R6, 0xffffffe, RZ ;  /* 0x0ffffffe06057810 */ /* 0x001fcc0007ffe0ff */
[----:B------:R-:W0:Y:S02]  /*0350*/  F2I.FTZ.U32.TRUNC.NTZ R5, R5 ;  /* 0x0000000500057305 */ /* 0x000e24000021f000 */
[----:B0-----:R-:W-:-:S04]  /*0360*/  IMAD.MOV R9, RZ, RZ, -R5 ;  /* 0x000000ffff097224 */ /* 0x001fc800078e0a05 */
[----:B------:R-:W-:Y:S01]  /*0370*/  IMAD.MOV.U32 R0, RZ, RZ, R9 ;  /* 0x000000ffff007224 */ /* 0x000fe200078e0009 */
[----:B------:R-:W-:-:S03]  /*0380*/  IABS R9, R11 ;  /* 0x0000000b00097213 */ /* 0x000fc60000000000 */
[----:B------:R-:W-:Y:S01]  /*0390*/  IMAD R3, R0, R7, RZ ;  /* 0x0000000700037224 */ /* 0x000fe200078e02ff */
[----:B------:R-:W-:-:S03]  /*03a0*/  IABS R0, R8 ;  /* 0x0000000800007213 */ /* 0x000fc60000000000 */
[----:B------:R-:W-:-:S04]  /*03b0*/  IMAD.HI.U32 R4, R5, R3, R4 ;  /* 0x0000000305047227 */ /* 0x000fc800078e0004 */
[----:B------:R-:W-:Y:S02]  /*03c0*/  IMAD.MOV R0, RZ, RZ, -R0 ;  /* 0x000000ffff007224 */ /* 0x000fe400078e0a00 */
[----:B------:R-:W-:-:S04]  /*03d0*/  IMAD.HI.U32 R4, R4, R9, RZ ;  /* 0x0000000904047227 */ /* 0x000fc800078e00ff */
[----:B------:R-:W-:-:S05]  /*03e0*/  IMAD R0, R4, R0, R9 ;  /* 0x0000000004007224 */ /* 0x000fca00078e0209 */
[----:B------:R-:W-:-:S13]  /*03f0*/  ISETP.GT.U32.AND P1, PT, R7, R0, PT ;  /* 0x000000000700720c */ /* 0x000fda0003f24070 */
[----:B------:R-:W-:Y:S01]  /*0400*/  @!P1 IMAD.IADD R0, R0, 0x1, -R7 ;  /* 0x0000000100009824 */ /* 0x000fe200078e0a07 */
[----:B------:R-:W-:Y:S02]  /*0410*/  @!P1 IADD3 R4, R4, 0x1, RZ ;  /* 0x0000000104049810 */ /* 0x000fe40007ffe0ff */
[----:B------:R-:W-:Y:S02]  /*0420*/  ISETP.NE.AND P1, PT, R8, RZ, PT ;  /* 0x000000ff0800720c */ /* 0x000fe40003f25270 */
[----:B------:R-:W-:Y:S02]  /*0430*/  ISETP.GE.U32.AND P0, PT, R0, R7, PT ;  /* 0x000000070000720c */ /* 0x000fe40003f06070 */
[----:B------:R-:W-:Y:S01]  /*0440*/  LOP3.LUT R0, R11, R8, RZ, 0x3c, !PT ;  /* 0x000000080b007212 */ /* 0x000fe200078e3cff */
[----:B------:R-:W-:-:S03]  /*0450*/  CS2R R6, SRZ ;  /* 0x0000000000067805 */ /* 0x000fc6000001ff00 */
[----:B------:R-:W-:Y:S01]  /*0460*/  ISETP.GE.AND P2, PT, R0, RZ, PT ;  /* 0x000000ff0000720c */ /* 0x000fe20003f46270 */
[----:B------:R-:W-:-:S05]  /*0470*/  IMAD.MOV.U32 R0, RZ, RZ, c[0x0][0x180] ;  /* 0x00006000ff007624 */ /* 0x000fca00078e00ff */
[----:B------:R-:W-:Y:S02]  /*0480*/  IADD3 R0, R0, 0x7f, RZ ;  /* 0x0000007f00007810 */ /* 0x000fe40007ffe0ff */
[----:B------:R-:W-:Y:S02]  /*0490*/  @P0 IADD3 R4, R4, 0x1, RZ ;  /* 0x0000000104040810 */ /* 0x000fe40007ffe0ff */
[----:B------:R-:W-:-:S03]  /*04a0*/  ISETP.GE.AND P0, PT, R0, 0x80, PT ;  /* 0x000000800000780c */ /* 0x000fc60003f06270 */
[----:B------:R-:W-:Y:S01]  /*04b0*/  @!P2 IMAD.MOV R4, RZ, RZ, -R4 ;  /* 0x000000ffff04a224 */ /* 0x000fe200078e0a04 */
[----:B------:R-:W-:-:S05]  /*04c0*/  @!P1 LOP3.LUT R4, RZ, R8, RZ, 0x33, !PT ;  /* 0x00000008ff049212 */ /* 0x000fca00078e33ff */
[----:B------:R-:W-:Y:S02]  /*04d0*/  IMAD.MOV R3, RZ, RZ, -R4 ;  /* 0x000000ffff037224 */ /* 0x000fe400078e0a04 */
[----:B------:R-:W-:Y:S02]  /*04e0*/  IMAD.SHL.U32 R14, R4, 0x10, RZ ;  /* 0x00000010040e7824 */ /* 0x000fe400078e00ff */
[----:B------:R-:W-:Y:S02]  /*04f0*/  IMAD R3, R8, R3, R11 ;  /* 0x0000000308037224 */ /* 0x000fe400078e020b */
[----:B------:R-:W-:Y:S02]  /*0500*/  CS2R R8, SRZ ;  /* 0x0000000000087805 */ /* 0x000fe4000001ff00 */
[----:B------:R-:W-:Y:S02]  /*0510*/  IMAD.IADD R5, R2, 0x1, R3 ;  /* 0x0000000102057824 */ /* 0x000fe400078e0203 */
[----:B------:R-:W-:-:S02]  /*0520*/  CS2R R2, SRZ ;  /* 0x0000000000027805 */ /* 0x000fc4000001ff00 */
[----:B------:R-:W-:-:S05]  /*0530*/  IMAD R25, R5, 0x100, R28 ;  /* 0x0000010005197824 */ /* 0x000fca00078e021c */
[----:B------:R0:W-:Y:S04]  /*0540*/  STL [R1+0x674], R25 ;  /* 0x0006741901007387 */ /* 0x0001e80000100800 */
[----:B------:R0:W-:Y:S01]  /*0550*/  STL [R1+0x650], R14 ;  /* 0x0006500e01007387 */ /* 0x0001e20000100800 */
[----:B------:R-:W-:Y:S05]  /*0560*/  @!P0 BRA `(.L_x_0) ;  /* 0x0000f7a000008947 */ /* 0x000fea0003800000 */
[----:B------:R-:W-:Y:S01]  /*0570*/  IABS R10, c[0x0][0x17c] ;  /* 0x00005f00000a7a13 */ /* 0x000fe20000000000 */
[----:B------:R-:W-:Y:S01]  /*0580*/  ULDC UR4, c[0x0][0x18c] ;  /* 0x0000630000047ab9 */ /* 0x000fe20000000800 */
[----:B------:R-:W-:Y:S01]  /*0590*/  IABS R6, c[0x0][0x178] ;  /* 0x00005e0000067a13 */ /* 0x000fe20000000000 */
[----:B------:R-:W-:Y:S01]  /*05a0*/  USHF.L.U32 UR4, UR4, 0x7, URZ ;  /* 0x0000000704047899 */ /* 0x000fe2000800063f */
[----:B------:R-:W1:Y:S01]  /*05b0*/  I2F.RP R3, R10 ;  /* 0x0000000a00037306 */ /* 0x000e620000209400 */
[----:B------:R-:W-:-:S02]  /*05c0*/  SHF.R.U32.HI R4, RZ, 0x7, R27 ;  /* 0x00000007ff047819 */ /* 0x000fc4000001161b */
[----:B------:R-:W-:Y:S01]  /*05d0*/  LOP3.LUT R26, R27, 0x7f, RZ, 0xc0, !PT ;  /* 0x0000007f1b1a7812 */ /* 0x000fe200078ec0ff */
[----:B------:R-:W-:Y:S01]  /*05e0*/  USHF.R.S32.HI UR5, URZ, 0x1f, UR4 ;  /* 0x0000001f3f057899 */ /* 0x000fe20008011404 */
[----:B------:R-:W-:Y:S01]  /*05f0*/  SGXT.U32 R4, R4, 0x1 ;  /* 0x000000010404781a */ /* 0x000fe20000000000 */
[----:B------:R-:W-:Y:S01]  /*0600*/  USHF.L.U32 UR8, UR4, 0x1, URZ ;  /* 0x0000000104087899 */ /* 0x000fe2000800063f */
[----:B------:R-:W-:Y:S01]  /*0610*/  SHF.R.S32.HI R8, RZ, 0x7, R27 ;  /* 0x00000007ff087819 */ /* 0x000fe2000001141b */
[----:B------:R-:W2:Y:S01]  /*0620*/  I2F.RP R2, R6 ;  /* 0x0000000600027306 */ /* 0x000ea20000209400 */
[----:B------:R-:W-:Y:S01]  /*0630*/  SHF.R.S32.HI R7, RZ, 0x1f, R0 ;  /* 0x0000001fff077819 */ /* 0x000fe20000011400 */
[----:B------:R-:W-:Y:S01]  /*0640*/  USHF.L.U64.HI UR5, UR4, 0x1, UR5 ;  /* 0x0000000104057899 */ /* 0x000fe20008010205 */
[----:B------:R-:W-:Y:S02]  /*0650*/  IABS R20, R25 ;  /* 0x0000001900147213 */ /* 0x000fe40000000000 */
[----:B------:R-:W-:-:S03]  /*0660*/  LEA.HI R0, R7, R0, RZ, 0x7 ;  /* 0x0000000007007211 */ /* 0x000fc600078f38ff */
[----:B-1----:R-:W1:Y:S01]  /*0670*/  MUFU.RCP R3, R3 ;  /* 0x0000000300037308 */ /* 0x002e620000001000 */
[----:B------:R-:W-:-:S07]  /*0680*/  SHF.R.S32.HI R28, RZ, 0x7, R0 ;  /* 0x00000007ff1c7819 */ /* 0x000fce0000011400 */
[----:B--2---:R-:W2:Y:S01]  /*0690*/  MUFU.RCP R2, R2 ;  /* 0x0000000200027308 */ /* 0x004ea20000001000 */
[----:B-1----:R-:W-:Y:S02]  /*06a0*/  IADD3 R5, R3, 0xffffffe, RZ ;  /* 0x0ffffffe03057810 */ /* 0x002fe40007ffe0ff */
[----:B------:R-:W-:Y:S01]  /*06b0*/  SGXT R3, R8, 0x1 ;  /* 0x000000010803781a */ /* 0x000fe20000000200 */
[----:B------:R-:W-:-:S04]  /*06c0*/  IMAD.SHL.U32 R8, R26, 0x2, RZ ;  /* 0x000000021a087824 */ /* 0x000fc800078e00ff */
[----:B------:R-:W1:Y:S01]  /*06d0*/  F2I.FTZ.U32.TRUNC.NTZ R5, R5 ;  /* 0x0000000500057305 */ /* 0x000e62000021f000 */
[----:B--2---:R-:W-:Y:S02]  /*06e0*/  IADD3 R22, R2, 0xffffffe, RZ ;  /* 0x0ffffffe02167810 */ /* 0x004fe40007ffe0ff */
[----:B------:R-:W-:Y:S01]  /*06f0*/  LOP3.LUT R2, R14, R4, RZ, 0xfc, !PT ;  /* 0x000000040e027212 */ /* 0x000fe200078efcff */
[----:B------:R-:W-:Y:S01]  /*0700*/  IMAD.MOV.U32 R4, RZ, RZ, RZ ;  /* 0x000000ffff047224 */ /* 0x000fe200078e00ff */
[----:B------:R-:W-:-:S03]  /*0710*/  LOP3.LUT R3, R8, 0x110, R3, 0x78, !PT ;  /* 0x0000011008037812 */ /* 0x000fc600078e7803 */
[----:B------:R2:W3:Y:S01]  /*0720*/  F2I.FTZ.U32.TRUNC.NTZ R23, R22 ;  /* 0x0000001600177305 */ /* 0x0004e2000021f000 */
[C---:B------:R-:W-:Y:S02]  /*0730*/  LOP3.LUT R13, R2.reuse, 0xa, RZ, 0xfc, !PT ;  /* 0x0000000a020d7812 */ /* 0x040fe400078efcff */
[C---:B------:R-:W-:Y:S01]  /*0740*/  LOP3.LUT R11, R2.reuse, 0xc, RZ, 0xfc, !PT ;  /* 0x0000000c020b7812 */ /* 0x040fe200078efcff */
[----:B------:R4:W-:Y:S01]  /*0750*/  STL [R1+0x214], R3 ;  /* 0x0002140301007387 */ /* 0x0009e20000100800 */
[C---:B------:R-:W-:Y:S02]  /*0760*/  LOP3.LUT R12, R2.reuse, 0x8, RZ, 0xfc, !PT ;  /* 0x00000008020c7812 */ /* 0x040fe400078efcff */
[C---:B------:R-:W-:Y:S01]  /*0770*/  LOP3.LUT R17, R2.reuse, 0xe, RZ, 0xfc, !PT ;  /* 0x0000000e02117812 */ /* 0x040fe200078efcff */
[----:B-1----:R-:W-:Y:S01]  /*0780*/  IMAD.MOV R21, RZ, RZ, -R5 ;  /* 0x000000ffff157224 */ /* 0x002fe200078e0a05 */
[----:B------:R-:W-:Y:S01]  /*0790*/  IABS R8, R11 ;  /* 0x0000000b00087213 */ /* 0x000fe20000000000 */
[----:B--2---:R-:W-:Y:S01]  /*07a0*/  IMAD.MOV.U32 R22, RZ, RZ, RZ ;  /* 0x000000ffff167224 */ /* 0x004fe200078e00ff */
[----:B------:R-:W-:Y:S01]  /*07b0*/  IABS R9, R17 ;  /* 0x0000001100097213 */ /* 0x000fe20000000000 */
[----:B------:R-:W-:Y:S01]  /*07c0*/  IMAD R21, R21, R10, RZ ;  /* 0x0000000a15157224 */ /* 0x000fe200078e02ff */
[----:B------:R-:W-:-:S02]  /*07d0*/  LOP3.LUT R16, R2, 0x2, RZ, 0xfc, !PT ;  /* 0x0000000202107812 */ /* 0x000fc400078efcff */
[----:B------:R-:W-:Y:S01]  /*07e0*/  ISETP.GE.AND P2, PT, R2, RZ, PT ;  /* 0x000000ff0200720c */ /* 0x000fe20003f46270 */
[----:B------:R-:W-:Y:S01]  /*07f0*/  IMAD.HI.U32 R21, R5, R21, R4 ;  /* 0x0000001505157227 */ /* 0x000fe200078e0004 */
[----:B------:R-:W-:Y:S02]  /*0800*/  IABS R4, R13 ;  /* 0x0000000d00047213 */ /* 0x000fe40000000000 */
[----:B------:R-:W-:Y:S01]  /*0810*/  IABS R5, R12 ;  /* 0x0000000c00057213 */ /* 0x000fe20000000000 */
[----:B---3--:R-:W-:Y:S01]  /*0820*/  IMAD.MOV R19, RZ, RZ, -R23 ;  /* 0x000000ffff137224 */ /* 0x008fe200078e0a17 */
[----:B------:R-:W-:Y:S01]  /*0830*/  IABS R18, R16 ;  /* 0x0000001000127213 */ /* 0x000fe20000000000 */
[----:B------:R-:W-:-:S04]  /*0840*/  IMAD.HI.U32 R15, R21, R4, RZ ;  /* 0x00000004150f7227 */ /* 0x000fc800078e00ff */
[----:B------:R-:W-:Y:S02]  /*0850*/  IMAD R19, R19, R6, RZ ;  /* 0x0000000613137224 */ /* 0x000fe400078e02ff */
[----:B0-----:R-:W-:-:S04]  /*0860*/  IMAD.HI.U32 R14, R21, R8, RZ ;  /* 0x00000008150e7227 */ /* 0x001fc800078e00ff */
[----:B----4-:R-:W-:-:S04]  /*0870*/  IMAD.HI.U32 R3, R21, R5, RZ ;  /* 0x0000000515037227 */ /* 0x010fc800078e00ff */
[----:B------:R-:W-:-:S04]  /*0880*/  IMAD.HI.U32 R7, R21, R9, RZ ;  /* 0x0000000915077227 */ /* 0x000fc800078e00ff */
[----:B------:R-:W-:-:S04]  /*0890*/  IMAD.HI.U32 R22, R23, R19, R22 ;  /* 0x0000001317167227 */ /* 0x000fc800078e0016 */
[----:B------:R-:W-:Y:S02]  /*08a0*/  IMAD.MOV R15, RZ, RZ, -R15 ;  /* 0x000000ffff0f7224 */ /* 0x000fe400078e0a0f */
[----:B------:R-:W-:Y:S01]  /*08b0*/  IMAD.MOV R19, RZ, RZ, -R14 ;  /* 0x000000ffff137224 */ /* 0x000fe200078e0a0e */
[----:B------:R-:W-:Y:S01]  /*08c0*/  LOP3.LUT R14, R2, 0x6, RZ, 0xfc, !PT ;  /* 0x00000006020e7812 */ /* 0x000fe200078efcff */
[----:B------:R-:W-:Y:S02]  /*08d0*/  IMAD.MOV R3, RZ, RZ, -R3 ;  /* 0x000000ffff037224 */ /* 0x000fe400078e0a03 */
[----:B------:R-:W-:Y:S02]  /*08e0*/  IMAD.MOV R7, RZ, RZ, -R7 ;  /* 0x000000ffff077224 */ /* 0x000fe400078e0a07 */
[----:B------:R-:W-:Y:S01]  /*08f0*/  IMAD R4, R10, R15, R4 ;  /* 0x0000000f0a047224 */ /* 0x000fe200078e0204 */
[----:B------:R-:W-:Y:S01]  /*0900*/  LOP3.LUT R15, R2, 0x4, RZ, 0xfc, !PT ;  /* 0x00000004020f7812 */ /* 0x000fe200078efcff */
[C---:B------:R-:W-:Y:S01]  /*0910*/  IMAD R5, R10.reuse, R3, R5 ;  /* 0x000000030a057224 */ /* 0x040fe200078e0205 */
[----:B------:R-:W-:Y:S01]  /*0920*/  IABS R3, R14 ;  /* 0x0000000e00037213 */ /* 0x000fe20000000000 */
[C---:B------:R-:W-:Y:S01]  /*0930*/  IMAD R9, R10.reuse, R7, R9 ;  /* 0x000000070a097224 */ /* 0x040fe200078e0209 */
[----:B------:R-:W-:Y:S01]  /*0940*/  IABS R7, R15 ;  /* 0x0000000f00077213 */ /* 0x000fe20000000000 */
[C---:B------:R-:W-:Y:S01]  /*0950*/  IMAD R8, R10.reuse, R19, R8 ;  /* 0x000000130a087224 */ /* 0x040fe200078e0208 */
[----:B------:R-:W-:Y:S01]  /*0960*/  IABS R19, R2 ;  /* 0x0000000200137213 */ /* 0x000fe20000000000 */
[----:B------:R-:W-:Y:S01]  /*0970*/  IMAD.HI.U32 R24, R21, R3, RZ ;  /* 0x0000000315187227 */ /* 0x000fe200078e00ff */
[----:B------:R-:W-:-:S02]  /*0980*/  ISETP.GT.U32.AND P0, PT, R10, R9, PT ;  /* 0x000000090a00720c */ /* 0x000fc40003f04070 */
[C---:B------:R-:W-:Y:S01]  /*0990*/  ISETP.GT.U32.AND P1, PT, R10.reuse, R8, PT ;  /* 0x000000080a00720c */ /* 0x040fe20003f24070 */
[----:B------:R-:W-:Y:S01]  /*09a0*/  IMAD.MOV.U32 R2, RZ, RZ, R20 ;  /* 0x000000ffff027224 */ /* 0x000fe200078e0014 */
[C---:B------:R-:W-:Y:S01]  /*09b0*/  ISETP.GT.U32.AND P3, PT, R10.reuse, R4, PT ;  /* 0x000000040a00720c */ /* 0x040fe20003f64070 */
[----:B------:R-:W-:Y:S01]  /*09c0*/  IMAD.HI.U32 R23, R21, R7, RZ ;  /* 0x0000000715177227 */ /* 0x000fe200078e00ff */
[----:B------:R-:W-:-:S03]  /*09d0*/  ISETP.GT.U32.AND P5, PT, R10, R5, PT ;  /* 0x000000050a00720c */ /* 0x000fc60003fa4070 */
[----:B------:R-:W-:-:S04]  /*09e0*/  IMAD.HI.U32 R20, R21, R18, RZ ;  /* 0x0000001215147227 */ /* 0x000fc800078e00ff */
[----:B------:R-:W-:Y:S02]  /*09f0*/  IMAD.MOV R24, RZ, RZ, -R24 ;  /* 0x000000ffff187224 */ /* 0x000fe400078e0a18 */
[----:B------:R-:W-:-:S04]  /*0a00*/  IMAD.HI.U32 R21, R21, R19, RZ ;  /* 0x0000001315157227 */ /* 0x000fc800078e00ff */
[----:B------:R-:W-:Y:S02]  /*0a10*/  IMAD.MOV R23, RZ, RZ, -R23 ;  /* 0x000000ffff177224 */ /* 0x000fe400078e0a17 */
[----:B------:R-:W-:Y:S02]  /*0a20*/  IMAD.MOV R20, RZ, RZ, -R20 ;  /* 0x000000ffff147224 */ /* 0x000fe400078e0a14 */
[C---:B------:R-:W-:Y:S02]  /*0a30*/  IMAD R3, R10.reuse, R24, R3 ;  /* 0x000000180a037224 */ /* 0x040fe400078e0203 */
[----:B------:R-:W-:Y:S02]  /*0a40*/  IMAD.MOV R21, RZ, RZ, -R21 ;  /* 0x000000ffff157224 */ /* 0x000fe400078e0a15 */
[C---:B------:R-:W-:Y:S01]  /*0a50*/  IMAD R7, R10.reuse, R23, R7 ;  /* 0x000000170a077224 */ /* 0x040fe200078e0207 */
[C---:B------:R-:W-:Y:S01]  /*0a60*/  ISETP.GT.U32.AND P4, PT, R10.reuse, R3, PT ;  /* 0x000000030a00720c */ /* 0x040fe20003f84070 */
[----:B------:R-:W-:Y:S01]  /*0a70*/  IMAD R18, R10, R20, R18 ;  /* 0x000000140a127224 */ /* 0x000fe200078e0212 */
[----:B------:R-:W-:Y:S01]  /*0a80*/  LOP3.LUT R20, R27, 0x7, RZ, 0xc0, !PT ;  /* 0x000000071b147812 */ /* 0x000fe200078ec0ff */
[----:B------:R-:W-:Y:S01]  /*0a90*/  IMAD.HI.U32 R22, R22, R2, RZ ;  /* 0x0000000216167227 */ /* 0x000fe200078e00ff */
[----:B------:R-:W-:-:S03]  /*0aa0*/  ISETP.GT.U32.AND P6, PT, R10, R7, PT ;  /* 0x000000070a00720c */ /* 0x000fc60003fc4070 */
[--C-:B------:R-:W-:Y:S02]  /*0ab0*/  @!P0 IMAD.IADD R9, R9, 0x1, -R10.reuse ;  /* 0x0000000109098824 */ /* 0x100fe400078e0a0a */
[----:B------:R-:W-:Y:S02]  /*0ac0*/  IMAD R19, R10, R21, R19 ;  /* 0x000000150a137224 */ /* 0x000fe400078e0213 */
[----:B------:R-:W-:Y:S01]  /*0ad0*/  @!P1 IMAD.IADD R8, R8, 0x1, -R10 ;  /* 0x0000000108089824 */ /* 0x000fe200078e0a0a */
[C---:B------:R-:W-:Y:S01]  /*0ae0*/  ISETP.GT.U32.AND P1, PT, R10.reuse, R18, PT ;  /* 0x000000120a00720c */ /* 0x040fe20003f24070 */
[----:B------:R-:W-:Y:S01]  /*0af0*/  IMAD.MOV R21, RZ, RZ, -R22 ;  /* 0x000000ffff157224 */ /* 0x000fe200078e0a16 */
[----:B------:R-:W-:Y:S01]  /*0b00*/  ISETP.GT.U32.AND P0, PT, R10, R9, PT ;  /* 0x000000090a00720c */ /* 0x000fe20003f04070 */
[----:B------:R-:W-:Y:S01]  /*0b10*/  @!P3 IMAD.IADD R4, R4, 0x1, -R10 ;  /* 0x000000010404b824 */ /* 0x000fe200078e0a0a */
[----:B------:R-:W-:Y:S01]  /*0b20*/  ISETP.GT.U32.AND P3, PT, R10, R19, PT ;  /* 0x000000130a00720c */ /* 0x000fe20003f64070 */
[----:B------:R-:W-:-:S02]  /*0b30*/  IMAD R2, R6, R21, R2 ;  /* 0x0000001506027224 */ /* 0x000fc400078e0202 */
[--C-:B------:R-:W-:Y:S02]  /*0b40*/  @!P5 IMAD.IADD R5, R5, 0x1, -R10.reuse ;  /* 0x000000010505d824 */ /* 0x100fe400078e0a0a */
[--C-:B------:R-:W-:Y:S01]  /*0b50*/  @!P4 IMAD.IADD R3, R3, 0x1, -R10.reuse ;  /* 0x000000010303c824 */ /* 0x100fe200078e0a0a */
[----:B------:R-:W-:Y:S01]  /*0b60*/  ISETP.GT.U32.AND P5, PT, R6, R2, PT ;  /* 0x000000020600720c */ /* 0x000fe20003fa4070 */
[--C-:B------:R-:W-:Y:S01]  /*0b70*/  @!P6 IMAD.IADD R7, R7, 0x1, -R10.reuse ;  /* 0x000000010707e824 */ /* 0x100fe200078e0a0a */
[----:B------:R-:W-:Y:S01]  /*0b80*/  ISETP.GT.U32.AND P4, PT, R10, R4, PT ;  /* 0x000000040a00720c */ /* 0x000fe20003f84070 */
[--C-:B------:R-:W-:Y:S01]  /*0b90*/  @!P1 IMAD.IADD R18, R18, 0x1, -R10.reuse ;  /* 0x0000000112129824 */ /* 0x100fe200078e0a0a */
[C---:B------:R-:W-:Y:S01]  /*0ba0*/  ISETP.GT.U32.AND P6, PT, R10.reuse, R8, PT ;  /* 0x000000080a00720c */ /* 0x040fe20003fc4070 */
[--C-:B------:R-:W-:Y:S01]  /*0bb0*/  @!P0 IMAD.IADD R9, R9, 0x1, -R10.reuse ;  /* 0x0000000109098824 */ /* 0x100fe200078e0a0a */
[----:B------:R-:W-:Y:S01]  /*0bc0*/  ISETP.GT.U32.AND P1, PT, R10, R5, PT ;  /* 0x000000050a00720c */ /* 0x000fe20003f24070 */
[----:B------:R-:W-:Y:S01]  /*0bd0*/  @!P3 IMAD.IADD R19, R19, 0x1, -R10 ;  /* 0x000000011313b824 */ /* 0x000fe200078e0a0a */
[----:B------:R-:W-:Y:S01]  /*0be0*/  ISETP.GE.AND P0, PT, R17, RZ, PT ;  /* 0x000000ff1100720c */ /* 0x000fe20003f06270 */
[----:B------:R-:W-:Y:S01]  /*0bf0*/  IMAD.SHL.U32 R21, R27, 0x2, RZ ;  /* 0x000000021b157824 */ /* 0x000fe200078e00ff */
[----:B------:R-:W-:Y:S01]  /*0c00*/  ISETP.GE.AND P3, PT, R11, RZ, PT ;  /* 0x000000ff0b00720c */ /* 0x000fe20003f66270 */
[----:B------:R-:W-:-:S02]  /*0c10*/  IMAD R22, R20, 0x110, RZ ;  /* 0x0000011014167824 */ /* 0x000fc400078e02ff */
[----:B------:R-:W-:Y:S01]  /*0c20*/  @!P5 IMAD.IADD R2, R2, 0x1, -R6 ;  /* 0x000000010202d824 */ /* 0x000fe200078e0a06 */
[----:B------:R-:W-:Y:S01]  /*0c30*/  ISETP.GT.U32.AND P5, PT, R10, R3, PT ;  /* 0x000000030a00720c */ /* 0x000fe20003fa4070 */
[--C-:B------:R-:W-:Y:S01]  /*0c40*/  @!P4 IMAD.IADD R4, R4, 0x1, -R10.reuse ;  /* 0x000000010404c824 */ /* 0x100fe200078e0a0a */
[----:B------:R-:W-:Y:S01]  /*0c50*/  ISETP.GT.U32.AND P4, PT, R10, R7, PT ;  /* 0x000000070a00720c */ /* 0x000fe20003f84070 */
[--C-:B------:R-:W-:Y:S01]  /*0c60*/  @!P6 IMAD.IADD R8, R8, 0x1, -R10.reuse ;  /* 0x000000010808e824 */ /* 0x100fe200078e0a0a */
[----:B------:R-:W-:Y:S01]  /*0c70*/  LOP3.LUT R17, R22, 0x30, R21, 0x78, !PT ;  /* 0x0000003016117812 */ /* 0x000fe200078e7815 */
[----:B------:R-:W-:Y:S01]  /*0c80*/  @!P1 IMAD.IADD R5, R5, 0x1, -R10 ;  /* 0x0000000105059824 */ /* 0x000fe200078e0a0a */
[C---:B------:R-:W-:Y:S01]  /*0c90*/  ISETP.GT.U32.AND P1, PT, R10.reuse, R18, PT ;  /* 0x000000120a00720c */ /* 0x040fe20003f24070 */
[----:B------:R-:W-:Y:S01]  /*0ca0*/  @!P0 IMAD.MOV R9, RZ, RZ, -R9 ;  /* 0x000000ffff098224 */ /* 0x000fe200078e0a09 */
[----:B------:R-:W-:Y:S01]  /*0cb0*/  ISETP.GT.U32.AND P0, PT, R10, R19, PT ;  /* 0x000000130a00720c */ /* 0x000fe20003f04070 */
[----:B------:R-:W-:Y:S01]  /*0cc0*/  @!P3 IMAD.MOV R8, RZ, RZ, -R8 ;  /* 0x000000ffff08b224 */ /* 0x000fe200078e0a08 */
[----:B------:R-:W-:Y:S01]  /*0cd0*/  LOP3.LUT R21, R21, 0x10, RZ, 0xc0, !PT ;  /* 0x0000001015157812 */ /* 0x000fe200078ec0ff */
[----:B------:R-:W-:Y:S01]  /*0ce0*/  IMAD R20, R20, 0x210, RZ ;  /* 0x0000021014147824 */ /* 0x000fe200078e02ff */
[----:B------:R-:W-:Y:S01]  /*0cf0*/  ISETP.GT.U32.AND P3, PT, R6, R2, PT ;  /* 0x000000020600720c */ /* 0x000fe20003f64070 */
[----:B------:R-:W-:Y:S01]  /*0d00*/  IMAD.SHL.U32 R11, R27, 0x100, RZ ;  /* 0x000001001b0b7824 */ /* 0x000fe200078e00ff */
[----:B------:R-:W-:Y:S01]  /*0d10*/  LOP3.LUT R21, R21, 0xe0, R27, 0xf8, !PT ;  /* 0x000000e015157812 */ /* 0x000fe200078ef81b */
[--C-:B------:R-:W-:Y:S01]  /*0d20*/  @!P5 IMAD.IADD R3, R3, 0x1, -R10.reuse ;  /* 0x000000010303d824 */ /* 0x100fe200078e0a0a */
[----:B------:R-:W-:Y:S01]  /*0d30*/  ISETP.GE.AND P6, PT, R13, RZ, PT ;  /* 0x000000ff0d00720c */ /* 0x000fe20003fc6270 */
[--C-:B------:R-:W-:Y:S01]  /*0d40*/  @!P4 IMAD.IADD R7, R7, 0x1, -R10.reuse ;  /* 0x000000010707c824 */ /* 0x100fe200078e0a0a */
[----:B------:R-:W-:Y:S01]  /*0d50*/  ISETP.GE.AND P5, PT, R12, RZ, PT ;  /* 0x000000ff0c00720c */ /* 0x000fe20003fa6270 */
[--C-:B------:R-:W-:Y:S01]  /*0d60*/  @!P1 IMAD.IADD R18, R18, 0x1, -R10.reuse ;  /* 0x0000000112129824 */ /* 0x100fe200078e0a0a */
[----:B------:R-:W-:Y:S01]  /*0d70*/  ISETP.GE.AND P4, PT, R14, RZ, PT ;  /* 0x000000ff0e00720c */ /* 0x000fe20003f86270 */
[----:B------:R-:W-:Y:S01]  /*0d80*/  @!P0 IMAD.IADD R19, R19, 0x1, -R10 ;  /* 0x0000000113138824 */ /* 0x000fe200078e0a0a */
[----:B------:R-:W-:Y:S01]  /*0d90*/  LOP3.LUT R20, R20, R21, RZ, 0x3c, !PT ;  /* 0x0000001514147212 */ /* 0x000fe200078e3cff */
[----:B------:R-:W-:Y:S01]  /*0da0*/  IMAD.MOV.U32 R13, RZ, RZ, R5 ;  /* 0x000000ffff0d7224 */ /* 0x000fe200078e0005 */
[----:B------:R-:W-:Y:S01]  /*0db0*/  LOP3.LUT R11, R11, 0x1000, RZ, 0xc0, !PT ;  /* 0x000010000b0b7812 */ /* 0x000fe200078ec0ff */
[----:B------:R-:W-:Y:S01]  /*0dc0*/  @!P3 IMAD.IADD R2, R2, 0x1, -R6 ;  /* 0x000000010202b824 */ /* 0x000fe200078e0a06 */
[----:B------:R-:W-:Y:S01]  /*0dd0*/  ISETP.GE.AND P1, PT, R15, RZ, PT ;  /* 0x000000ff0f00720c */ /* 0x000fe20003f26270 */
[----:B------:R-:W-:Y:S01]  /*0de0*/  IMAD.MOV.U32 R15, RZ, RZ, R18 ;  /* 0x000000ffff0f7224 */ /* 0x000fe200078e0012 */
[----:B------:R-:W-:Y:S01]  /*0df0*/  ISETP.GE.AND P0, PT, R16, RZ, PT ;  /* 0x000000ff1000720c */ /* 0x000fe20003f06270 */
[----:B------:R-:W-:Y:S01]  /*0e00*/  IMAD.IADD R29, R11, 0x1, R20 ;  /* 0x000000010b1d7824 */ /* 0x000fe200078e0214 */
[----:B------:R-:W-:Y:S01]  /*0e10*/  ISETP.NE.AND P3, PT, RZ, c[0x0][0x17c], PT ;  /* 0x00005f00ff007a0c */ /* 0x000fe20003f65270 */
[----:B------:R-:W-:Y:S01]  /*0e20*/  IMAD.MOV.U32 R11, RZ, RZ, R4 ;  /* 0x000000ffff0b7224 */ /* 0x000fe200078e0004 */
[----:B------:R-:W-:Y:S01]  /*0e30*/  LOP3.LUT R6, RZ, c[0x0][0x17c], RZ, 0x33, !PT ;  /* 0x00005f00ff067a12 */ /* 0x000fe200078e33ff */
[----:B------:R-:W-:Y:S01]  /*0e40*/  IMAD R4, R26, c[0x0][0x18c], RZ ;  /* 0x000063001a047a24 */ /* 0x000fe200078e02ff */
[----:B------:R-:W-:Y:S01]  /*0e50*/  STL [R1+0x1b0], R17 ;  /* 0x0001b01101007387 */ /* 0x000fe20000100800 */
[----:B------:R-:W-:Y:S01]  /*0e60*/  @!P6 IMAD.MOV R11, RZ, RZ, -R11 ;  /* 0x000000ffff0be224 */ /* 0x000fe200078e0a0b */
[C---:B------:R-:W-:Y:S01]  /*0e70*/  SEL R18, R6.reuse, R9, !P3 ;  /* 0x0000000906127207 */ /* 0x040fe20005800000 */
[----:B------:R-:W-:Y:S01]  /*0e80*/  @!P5 IMAD.MOV R13, RZ, RZ, -R13 ;  /* 0x000000ffff0dd224 */ /* 0x000fe200078e0a0d */
[C---:B------:R-:W-:Y:S01]  /*0e90*/  SEL R16, R6.reuse, R8, !P3 ;  /* 0x0000000806107207 */ /* 0x040fe20005800000 */
[----:B------:R-:W-:Y:S01]  /*0ea0*/  @!P4 IMAD.MOV R3, RZ, RZ, -R3 ;  /* 0x000000ffff03c224 */ /* 0x000fe200078e0a03 */
[----:B------:R-:W-:Y:S01]  /*0eb0*/  SEL R14, R6, R11, !P3 ;  /* 0x0000000b060e7207 */ /* 0x000fe20005800000 */
[----:B------:R-:W-:Y:S01]  /*0ec0*/  @!P1 IMAD.MOV R7, RZ, RZ, -R7 ;  /* 0x000000ffff079224 */ /* 0x000fe200078e0a07 */
[----:B------:R-:W-:Y:S01]  /*0ed0*/  LEA R5, P5, R4, c[0x0][0x168], 0x1 ;  /* 0x00005a0004057a11 */ /* 0x000fe200078a08ff */
[----:B------:R-:W-:Y:S01]  /*0ee0*/  IMAD R18, R18, c[0x0][0x190], RZ ;  /* 0x0000640012127a24 */ /* 0x000fe200078e02ff */
[----:B------:R-:W-:Y:S01]  /*0ef0*/  SEL R12, R6, R13, !P3 ;  /* 0x0000000d060c7207 */ /* 0x000fe20005800000 */
[----:B------:R-:W-:Y:S01]  /*0f00*/  IMAD R16, R16, c[0x0][0x190], RZ ;  /* 0x0000640010107a24 */ /* 0x000fe200078e02ff */
[C---:B------:R-:W-:Y:S01]  /*0f10*/  SEL R10, R6.reuse, R3, !P3 ;  /* 0x00000003060a7207 */ /* 0x040fe20005800000 */
[----:B------:R-:W-:Y:S01]  /*0f20*/  @!P0 IMAD.MOV R15, RZ, RZ, -R15 ;  /* 0x000000ffff0f8224 */ /* 0x000fe200078e0a0f */
[----:B------:R-:W-:Y:S01]  /*0f30*/  SEL R8, R6, R7, !P3 ;  /* 0x0000000706087207 */ /* 0x000fe20005800000 */
[----:B------:R-:W-:Y:S01]  /*0f40*/  @!P2 IMAD.MOV R19, RZ, RZ, -R19 ;  /* 0x000000ffff13a224 */ /* 0x000fe200078e0a13 */
[----:B------:R-:W-:Y:S01]  /*0f50*/  LEA.HI.X.SX32 R3, R4, c[0x0][0x16c], 0x1, P5 ;  /* 0x00005b0004037a11 */ /* 0x000fe200028f0eff */
[----:B------:R-:W-:Y:S01]  /*0f60*/  IMAD R14, R14, c[0x0][0x190], RZ ;  /* 0x000064000e0e7a24 */ /* 0x000fe200078e02ff */
[-C--:B------:R-:W-:Y:S01]  /*0f70*/  LEA R9, P6, R18, R5.reuse, 0x1 ;  /* 0x0000000512097211 */ /* 0x080fe200078c08ff */
[----:B------:R-:W-:Y:S01]  /*0f80*/  IMAD R12, R12, c[0x0][0x190], RZ ;  /* 0x000064000c0c7a24 */ /* 0x000fe200078e02ff */
[----:B------:R-:W-:Y:S01]  /*0f90*/  LEA R7, P5, R16, R5, 0x1 ;  /* 0x0000000510077211 */ /* 0x000fe200078a08ff */
[----:B------:R-:W-:Y:S01]  /*0fa0*/  IMAD R10, R10, c[0x0][0x190], RZ ;  /* 0x000064000a0a7a24 */ /* 0x000fe200078e02ff */
[C---:B------:R-:W-:Y:S01]  /*0fb0*/  SEL R15, R6.reuse, R15, !P3 ;  /* 0x0000000f060f7207 */ /* 0x040fe20005800000 */
[----:B------:R-:W-:Y:S01]  /*0fc0*/  STL [R1+0x688], R29 ;  /* 0x0006881d01007387 */ /* 0x000fe20000100800 */
[----:B------:R-:W-:Y:S01]  /*0fd0*/  SEL R19, R6, R19, !P3 ;  /* 0x0000001306137207 */ /* 0x000fe20005800000 */
[----:B------:R-:W-:Y:S01]  /*0fe0*/  IMAD R8, R8, c[0x0][0x190], RZ ;  /* 0x0000640008087a24 */ /* 0x000fe200078e02ff */
[----:B------:R-:W-:Y:S01]  /*0ff0*/  LEA R11, P4, R14, R5, 0x1 ;  /* 0x000000050e0b7211 */ /* 0x000fe200078808ff */
[----:B------:R0:W-:Y:S01]  /*1000*/  STL [R1+0x21c], R9 ;  /* 0x00021c0901007387 */ /* 0x0001e20000100800 */
[----:B------:R-:W-:-:S02]  /*1010*/  IMAD R6, R15, c[0x0][0x190], RZ ;  /* 0x000064000f067a24 */ /* 0x000fc400078e02ff */
[----:B------:R-:W-:Y:S01]  /*1020*/  IMAD R4, R19, c[0x0][0x190], RZ ;  /* 0x0000640013047a24 */ /* 0x000fe200078e02ff */
[----:B------:R1:W-:Y:S04]  /*1030*/  STL [R1+0x224], R7 ;  /* 0x0002240701007387 */ /* 0x0003e80000100800 */
[----:B------:R2:W-:Y:S01]  /*1040*/  STL [R1+0x22c], R11 ;  /* 0x00022c0b01007387 */ /* 0x0005e20000100800 */
[-C--:B0-----:R-:W-:Y:S02]  /*1050*/  LEA R9, P3, R12, R5.reuse, 0x1 ;  /* 0x000000050c097211 */ /* 0x081fe400078608ff */
[----:B-1----:R-:W-:-:S03]  /*1060*/  LEA R7, P2, R10, R5, 0x1 ;  /* 0x000000050a077211 */ /* 0x002fc600078408ff */
[----:B------:R0:W-:Y:S01]  /*1070*/  STL [R1+0x234], R9 ;  /* 0x0002340901007387 */ /* 0x0001e20000100800 */
[----:B--2---:R-:W-:-:S03]  /*1080*/  LEA R11, P1, R8, R5, 0x1 ;  /* 0x00000005080b7211 */ /* 0x004fc600078208ff */
[----:B------:R1:W-:Y:S04]  /*1090*/  STL [R1+0x23c], R7 ;  /* 0x00023c0701007387 */ /* 0x0003e80000100800 */
[----:B------:R-:W-:Y:S01]  /*10a0*/  STL [R1+0x244], R11 ;  /* 0x0002440b01007387 */ /* 0x000fe20000100800 */
[----:B0-----:R-:W-:Y:S02]  /*10b0*/  LEA R9, P0, R6, R5, 0x1 ;  /* 0x0000000506097211 */ /* 0x001fe400078008ff */
[----:B-1----:R-:W-:-:S03]  /*10c0*/  LEA.HI.X.SX32 R7, R18, R3, 0x1, P6 ;  /* 0x0000000312077211 */ /* 0x002fc600030f0eff */
[----:B------:R0:W-:Y:S01]  /*10d0*/  STL [R1+0x24c], R9 ;  /* 0x00024c0901007387 */ /* 0x0001e20000100800 */
[----:B------:R-:W-:-:S03]  /*10e0*/  LEA R5, P6, R4, R5, 0x1 ;  /* 0x0000000504057211 */ /* 0x000fc600078c08ff */
[----:B------:R1:W-:Y:S04]  /*10f0*/  STL [R1+0x218], R7 ;  /* 0x0002180701007387 */ /* 0x0003e80000100800 */
[----:B------:R2:W-:Y:S01]  /*1100*/  STL [R1+0x254], R5 ;  /* 0x0002540501007387 */ /* 0x0005e20000100800 */
[-C--:B0-----:R-:W-:Y:S02]  /*1110*/  LEA.HI.X.SX32 R9, R16, R3.reuse, 0x1, P5 ;  /* 0x0000000310097211 */ /* 0x081fe400028f0eff */
[----:B-1----:R-:W-:-:S03]  /*1120*/  LEA.HI.X.SX32 R7, R14, R3, 0x1, P4 ;  /* 0x000000030e077211 */ /* 0x002fc600020f0eff */
[----:B------:R0:W-:Y:S01]  /*1130*/  STL [R1+0x220], R9 ;  /* 0x0002200901007387 */ /* 0x0001e20000100800 */
[----:B--2---:R-:W-:-:S03]  /*1140*/  LEA.HI.X.SX32 R5, R12, R3, 0x1, P3 ;  /* 0x000000030c057211 */ /* 0x004fc600018f0eff */
[----:B------:R1:W-:Y:S04]  /*1150*/  STL [R1+0x228], R7 ;  /* 0x0002280701007387 */ /* 0x0003e80000100800 */
[----:B------:R2:W-:Y:S01]  /*1160*/  STL [R1+0x230], R5 ;  /* 0x0002300501007387 */ /* 0x0005e20000100800 */
[-C--:B0-----:R-:W-:Y:S02]  /*1170*/  LEA.HI.X.SX32 R9, R10, R3.reuse, 0x1, P2 ;  /* 0x000000030a097211 */ /* 0x081fe400010f0eff */
[----:B-1----:R-:W-:-:S03]  /*1180*/  LEA.HI.X.SX32 R7, R8, R3, 0x1, P1 ;  /* 0x0000000308077211 */ /* 0x002fc600008f0eff */
[----:B------:R-:W-:Y:S01]  /*1190*/  STL [R1+0x238], R9 ;  /* 0x0002380901007387 */ /* 0x000fe20000100800 */
[----:B------:R-:W-:Y:S02]  /*11a0*/  ISETP.GE.AND P1, PT, R25, RZ, PT ;  /* 0x000000ff1900720c */ /* 0x000fe40003f26270 */
[-C--:B--2---:R-:W-:Y:S01]  /*11b0*/  LEA.HI.X.SX32 R5, R6, R3.reuse, 0x1, P0 ;  /* 0x0000000306057211 */ /* 0x084fe200000f0eff */
[----:B------:R-:W-:Y:S01]  /*11c0*/  STL [R1+0x240], R7 ;  /* 0x0002400701007387 */ /* 0x000fe20000100800 */
[----:B------:R-:W-:Y:S02]  /*11d0*/  ISETP.NE.AND P0, PT, RZ, c[0x0][0x178], PT ;  /* 0x00005e00ff007a0c */ /* 0x000fe40003f05270 */
[----:B------:R-:W-:Y:S01]  /*11e0*/  LEA.HI.X.SX32 R3, R4, R3, 0x1, P6 ;  /* 0x0000000304037211 */ /* 0x000fe200030f0eff */
[----:B------:R-:W-:Y:S04]  /*11f0*/  STL [R1+0x248], R5 ;  /* 0x0002480501007387 */ /* 0x000fe80000100800 */
[----:B------:R0:W-:Y:S02]  /*1200*/  STL [R1+0x250], R3 ;  /* 0x0002500301007387 */ /* 0x0001e40000100800 */
[----:B------:R-:W-:-:S02]  /*1210*/  @!P1 IMAD.MOV R2, RZ, RZ, -R2 ;  /* 0x000000ffff029224 */ /* 0x000fc400078e0a02 */
[----:B------:R-:W-:Y:S02]  /*1220*/  STL [R1+0x210], RZ ;  /* 0x000210ff01007387 */ /* 0x000fe40000100800 */
[----:B------:R-:W-:Y:S02]  /*1230*/  @!P0 LOP3.LUT R2, RZ, c[0x0][0x178], RZ, 0x33, !PT ;  /* 0x00005e00ff028a12 */ /* 0x000fe400078e33ff */
[----:B------:R-:W-:Y:S01]  /*1240*/  STL [R1+0x30], RZ ;  /* 0x000030ff01007387 */ /* 0x000fe20000100800 */
[----:B0-----:R-:W-:Y:S02]  /*1250*/  IMAD.MOV.U32 R3, RZ, RZ, c[0x0][0x188] ;  /* 0x00006200ff037624 */ /* 0x001fe400078e00ff */
[----:B------:R-:W-:Y:S01]  /*1260*/  IMAD R2, R2, c[0x0][0x184], RZ ;  /* 0x0000610002027a24 */ /* 0x000fe200078e02ff */
[----:B------:R-:W-:Y:S01]  /*1270*/  STL [R1+0x34], RZ ;  /* 0x000034ff01007387 */ /* 0x000fe20000100800 */
[C---:B------:R-:W-:Y:S02]  /*1280*/  IMAD.SHL.U32 R4, R3.reuse, 0x80, RZ ;  /* 0x0000008003047824 */ /* 0x040fe400078e00ff */
[C---:B------:R-:W-:Y:S01]  /*1290*/  IMAD R6, R3.reuse, 0xfe, RZ ;  /* 0x000000fe03067824 */ /* 0x040fe200078e02ff */
[----:B------:R-:W-:Y:S01]  /*12a0*/  LEA R29, P0, R2, c[0x0][0x160], 0x1 ;  /* 0x00005800021d7a11 */ /* 0x000fe200078008ff */
[C---:B------:R-:W-:Y:S01]  /*12b0*/  IMAD R7, R3.reuse, 0xfa, RZ ;  /* 0x000000fa03077824 */ /* 0x040fe200078e02ff */
[----:B------:R-:W-:Y:S01]  /*12c0*/  SHF.R.S32.HI R5, RZ, 0x1f, R4 ;  /* 0x0000001fff057819 */ /* 0x000fe20000011404 */
[----:B------:R-:W-:Y:S01]  /*12d0*/  STL [R1+0x38], RZ ;  /* 0x000038ff01007387 */ /* 0x000fe20000100800 */
[----:B------:R-:W-:-:S02]  /*12e0*/  IMAD R8, R3, 0xf6, RZ ;  /* 0x000000f603087824 */ /* 0x000fc400078e02ff */
[----:B------:R-:W-:Y:S01]  /*12f0*/  SHF.L.U64.HI R0, R4, 0x1, R5 ;  /* 0x0000000104007819 */ /* 0x000fe20000010205 */
[----:B------:R-:W-:Y:S01]  /*1300*/  STL [R1+0x3c], RZ ;  /* 0x00003cff01007387 */ /* 0x000fe20000100800 */
[-C--:B------:R-:W-:Y:S01]  /*1310*/  IADD3 R5, P2, R6, R29.reuse, RZ ;  /* 0x0000001d06057210 */ /* 0x080fe20007f5e0ff */
[C---:B------:R-:W-:Y:S01]  /*1320*/  IMAD R9, R3.reuse, 0xf2, RZ ;  /* 0x000000f203097824 */ /* 0x040fe200078e02ff */
[----:B------:R-:W-:Y:S01]  /*1330*/  IADD3 R4, P5, R8, R29, RZ ;  /* 0x0000001d08047210 */ /* 0x000fe20007fbe0ff */
[----:B------:R0:W-:Y:S01]  /*1340*/  STL [R1+0x654], R28 ;  /* 0x0006541c01007387 */ /* 0x0001e20000100800 */
[C---:B------:R-:W-:Y:S02]  /*1350*/  IMAD R10, R3.reuse, 0xee, RZ ;  /* 0x000000ee030a7824 */ /* 0x040fe400078e02ff */
[C---:B------:R-:W-:Y:S01]  /*1360*/  IMAD R11, R3.reuse, 0xea, RZ ;  /* 0x000000ea030b7824 */ /* 0x040fe200078e02ff */
[----:B------:R-:W-:Y:S01]  /*1370*/  STL [R1+0x88], R29 ;  /* 0x0000881d01007387 */ /* 0x000fe20000100800 */
[----:B------:R-:W-:-:S02]  /*1380*/  IMAD R12, R3, 0xe6, RZ ;  /* 0x000000e6030c7824 */ /* 0x000fc400078e02ff */
[C---:B------:R-:W-:Y:S01]  /*1390*/  IMAD R13, R3.reuse, 0x7f, RZ ;  /* 0x0000007f030d7824 */ /* 0x040fe200078e02ff */
[----:B------:R1:W-:Y:S01]  /*13a0*/  STL [R1+0x25c], R5 ;  /* 0x00025c0501007387 */ /* 0x0003e20000100800 */
[C---:B------:R-:W-:Y:S01]  /*13b0*/  IMAD R14, R3.reuse, 0xe2, RZ ;  /* 0x000000e2030e7824 */ /* 0x040fe200078e02ff */
[----:B0-----:R-:W-:Y:S01]  /*13c0*/  LEA.HI.X.SX32 R28, R2, c[0x0][0x164], 0x1, P0 ;  /* 0x00005900021c7a11 */ /* 0x001fe200000f0eff */
[----:B------:R-:W-:Y:S01]  /*13d0*/  IMAD R15, R3, 0x7d, RZ ;  /* 0x0000007d030f7824 */ /* 0x000fe200078e02ff */
[-C--:B------:R-:W-:Y:S01]  /*13e0*/  IADD3 R2, P4, R7, R29.reuse, RZ ;  /* 0x0000001d07027210 */ /* 0x080fe20007f9e0ff */
[C---:B------:R-:W-:Y:S02]  /*13f0*/  IMAD R17, R3.reuse, 0xde, RZ ;  /* 0x000000de03117824 */ /* 0x040fe400078e02ff */
[----:B------:R-:W-:Y:S01]  /*1400*/  STL [R1+0x84], R28 ;  /* 0x0000841c01007387 */ /* 0x000fe20000100800 */
[----:B------:R-:W-:Y:S01]  /*1410*/  IMAD R19, R3, 0x7b, RZ ;  /* 0x0000007b03137824 */ /* 0x000fe200078e02ff */
[----:B-1----:R-:W-:-:S02]  /*1420*/  IADD3 R5, P3, R11, R29, RZ ;  /* 0x0000001d0b057210 */ /* 0x002fc40007f7e0ff */
[----:B------:R0:W-:Y:S01]  /*1430*/  STL [R1+0x26c], R2 ;  /* 0x00026c0201007387 */ /* 0x0001e20000100800 */
[C---:B------:R-:W-:Y:S02]  /*1440*/  IMAD R21, R3.reuse, 0xda, RZ ;  /* 0x000000da03157824 */ /* 0x040fe400078e02ff */
[C---:B------:R-:W-:Y:S01]  /*1450*/  IMAD R23, R3.reuse, 0x79, RZ ;  /* 0x0000007903177824 */ /* 0x040fe200078e02ff */
[----:B------:R1:W-:Y:S01]  /*1460*/  STL [R1+0x27c], R4 ;  /* 0x00027c0401007387 */ /* 0x0003e20000100800 */
[C---:B------:R-:W-:Y:S02]  /*1470*/  IMAD R25, R3.reuse, 0xd6, RZ ;  /* 0x000000d603197824 */ /* 0x040fe400078e02ff */
[C---:B------:R-:W-:Y:S02]  /*1480*/  IMAD R27, R3.reuse, 0x77, RZ ;  /* 0x00000077031b7824 */ /* 0x040fe400078e02ff */
[----:B------:R-:W-:Y:S01]  /*1490*/  IMAD R16, R3, 0x7e, RZ ;  /* 0x0000007e03107824 */ /* 0x000fe200078e02ff */
[----:B0-----:R-:W-:Y:S01]  /*14a0*/  IADD3 R2, P6, R9, R29, RZ ;  /* 0x0000001d09027210 */ /* 0x001fe20007fde0ff */
[----:B------:R-:W-:-:S02]  /*14b0*/  IMAD R18, R3, 0x7a, RZ ;  /* 0x0000007a03127824 */ /* 0x000fc400078e02ff */
[C---:B------:R-:W-:Y:S01]  /*14c0*/  IMAD R20, R3.reuse, 0x76, RZ ;  /* 0x0000007603147824 */ /* 0x040fe200078e02ff */
[-C--:B-1----:R-:W-:Y:S01]  /*14d0*/  IADD3 R4, P0, R10, R29.reuse, RZ ;  /* 0x0000001d0a047210 */ /* 0x082fe20007f1e0ff */
[----:B------:R0:W-:Y:S01]  /*14e0*/  STL [R1+0x28c], R2 ;  /* 0x00028c0201007387 */ /* 0x0001e20000100800 */
[----:B------:R-:W-:Y:S02]  /*14f0*/  IMAD R22, R3, 0x72, RZ ;  /* 0x0000007203167824 */ /* 0x000fe400078e02ff */
[----:B------:R-:W-:Y:S01]  /*1500*/  LEA.HI.X.SX32 R7, R27, R28, 0x1, P0 ;  /* 0x0000001c1b077211 */ /* 0x000fe200000f0eff */
[----:B------:R1:W-:Y:S01]  /*1510*/  STL [R1+0x29c], R4 ;  /* 0x00029c0401007387 */ /* 0x0003e20000100800 */
[C---:B------:R-:W-:Y:S02]  /*1520*/  IMAD R24, R3.reuse, 0x6e, RZ ;  /* 0x0000006e03187824 */ /* 0x040fe400078e02ff */
[----:B------:R-:W-:Y:S01]  /*1530*/  IMAD R26, R3, 0x6a, RZ ;  /* 0x0000006a031a7824 */ /* 0x000fe200078e02ff */
[----:B------:R2:W-:Y:S01]  /*1540*/  STL [R1+0x2ac], R5 ;  /* 0x0002ac0501007387 */ /* 0x0005e20000100800 */
[----:B0-----:R-:W-:-:S02]  /*1550*/  IADD3 R2, P1, R12, R29, RZ ;  /* 0x0000001d0c027210 */ /* 0x001fc40007f3e0ff */
[----:B-1----:R-:W-:-:S03]  /*1560*/  LEA.HI.X.SX32 R4, R13, R28, 0x1, P2 ;  /* 0x0000001c0d047211 */ /* 0x002fc600010f0eff */
[----:B------:R0:W-:Y:S01]  /*1570*/  STL [R1+0x2bc], R2 ;  /* 0x0002bc0201007387 */ /* 0x0001e20000100800 */
[----:B--2---:R-:W-:-:S03]  /*1580*/  IADD3 R5, P2, R14, R29, RZ ;  /* 0x0000001d0e057210 */ /* 0x004fc60007f5e0ff */
[----:B------:R1:W-:Y:S04]  /*1590*/  STL [R1+0x258], R4 ;  /* 0x0002580401007387 */ /* 0x0003e80000100800 */
[----:B------:R2:W-:Y:S01]  /*15a0*/  STL [R1+0x2cc], R5 ;  /* 0x0002cc0501007387 */ /* 0x0005e20000100800 */
[----:B0-----:R-:W-:Y:S02]  /*15b0*/  LEA.HI.X.SX32 R2, R15, R28, 0x1, P4 ;  /* 0x0000001c0f027211 */ /* 0x001fe400020f0eff */
[----:B-1----:R-:W-:-:S03]  /*15c0*/  IADD3 R4, P4, R17, R29, RZ ;  /* 0x0000001d11047210 */ /* 0x002fc60007f9e0ff */
[----:B------:R0:W-:Y:S01]  /*15d0*/  STL [R1+0x268], R2 ;  /* 0x0002680201007387 */ /* 0x0001e20000100800 */
[----:B--2---:R-:W-:-:S03]  /*15e0*/  LEA.HI.X.SX32 R5, R19, R28, 0x1, P5 ;  /* 0x0000001c13057211 */ /* 0x004fc600028f0eff */
[----:B------:R1:W-:Y:S04]  /*15f0*/  STL [R1+0x2dc], R4 ;  /* 0x0002dc0401007387 */ /* 0x0003e80000100800 */
[----:B------:R2:W-:Y:S01]  /*1600*/  STL [R1+0x278], R5 ;  /* 0x0002780501007387 */ /* 0x0005e20000100800 */
[----:B0-----:R-:W-:Y:S02]  /*1610*/  IADD3 R2, P5, R21, R29, RZ ;  /* 0x0000001d15027210 */ /* 0x001fe40007fbe0ff */
[----:B-1----:R-:W-:-:S03]  /*1620*/  LEA.HI.X.SX32 R4, R23, R28, 0x1, P6 ;  /* 0x0000001c17047211 */ /* 0x002fc600030f0eff */
[----:B------:R0:W-:Y:S01]  /*1630*/  STL [R1+0x2ec], R2 ;  /* 0x0002ec0201007387 */ /* 0x0001e20000100800 */
[----:B--2---:R-:W-:-:S03]  /*1640*/  IADD3 R5, P6, R25, R29, RZ ;  /* 0x0000001d19057210 */ /* 0x004fc60007fde0ff */
[----:B------:R1:W-:Y:S04]  /*1650*/  STL [R1+0x288], R4 ;  /* 0x0002880401007387 */ /* 0x0003e80000100800 */
[----:B------:R2:W-:Y:S01]  /*1660*/  STL [R1+0x2fc], R5 ;  /* 0x0002fc0501007387 */ /* 0x0005e20000100800 */
[----:B0-----:R-:W-:-:S03]  /*1670*/  IMAD R2, R3, 0xd2, RZ ;  /* 0x000000d203027824 */ /* 0x001fc600078e02ff */
[----:B------:R0:W-:Y:S01]  /*1680*/  STL [R1+0x298], R7 ;  /* 0x0002980701007387 */ /* 0x0001e20000100800 */
[C---:B-1----:R-:W-:Y:S01]  /*1690*/  IMAD R4, R3.reuse, 0x75, RZ ;  /* 0x0000007503047824 */ /* 0x042fe200078e02ff */
[----:B------:R-:W-:Y:S01]  /*16a0*/  IADD3 R6, P0, R2, R29, RZ ;  /* 0x0000001d02067210 */ /* 0x000fe20007f1e0ff */
[----:B--2---:R-:W-:-:S03]  /*16b0*/  IMAD R5, R3, 0xce, RZ ;  /* 0x000000ce03057824 */ /* 0x004fc600078e02ff */
[----:B------:R-:W-:Y:S01]  /*16c0*/  LEA.HI.X.SX32 R2, R4, R28, 0x1, P3 ;  /* 0x0000001c04027211 */ /* 0x000fe200018f0eff */
[----:B------:R1:W-:Y:S01]  /*16d0*/  STL [R1+0x30c], R6 ;  /* 0x00030c0601007387 */ /* 0x0003e20000100800 */
[----:B------:R-:W-:-:S03]  /*16e0*/  IMAD R4, R3, 0x73, RZ ;  /* 0x0000007303047824 */ /* 0x000fc600078e02ff */
[----:B------:R2:W-:Y:S02]  /*16f0*/  STL [R1+0x2a8], R2 ;  /* 0x0002a80201007387 */ /* 0x0005e40000100800 */
[----:B0-----:R-:W-:Y:S01]  /*1700*/  LEA.HI.X.SX32 R7, R4, R28, 0x1, P1 ;  /* 0x0000001c04077211 */ /* 0x001fe200008f0eff */
[----:B------:R-:W-:Y:S01]  /*1710*/  IMAD R4, R3, 0xc6, RZ ;  /* 0x000000c603047824 */ /* 0x000fe200078e02ff */
[-C--:B-1----:R-:W-:Y:S01]  /*1720*/  IADD3 R6, P3, R5, R29.reuse, RZ ;  /* 0x0000001d05067210 */ /* 0x082fe20007f7e0ff */
[C---:B------:R-:W-:Y:S02]  /*1730*/  IMAD R5, R3.reuse, 0x71, RZ ;  /* 0x0000007103057824 */ /* 0x040fe400078e02ff */
[----:B--2---:R-:W-:Y:S02]  /*1740*/  IMAD R2, R3, 0xca, RZ ;  /* 0x000000ca03027824 */ /* 0x004fe400078e02ff */
[----:B------:R0:W-:Y:S04]  /*1750*/  STL [R1+0x31c], R6 ;  /* 0x00031c0601007387 */ /* 0x0001e80000100800 */
[----:B------:R1:W-:Y:S01]  /*1760*/  STL [R1+0x2b8], R7 ;  /* 0x0002b80701007387 */ /* 0x0003e20000100800 */
[----:B0-----:R-:W-:-:S02]  /*1770*/  IADD3 R6, P1, R2, R29, RZ ;  /* 0x0000001d02067210 */ /* 0x001fc40007f3e0ff */
[-C--:B------:R-:W-:Y:S01]  /*1780*/  LEA.HI.X.SX32 R2, R5, R28.reuse, 0x1, P2 ;  /* 0x0000001c05027211 */ /* 0x080fe200010f0eff */
[----:B------:R-:W-:Y:S02]  /*1790*/  IMAD R5, R3, 0x6f, RZ ;  /* 0x0000006f03057824 */ /* 0x000fe400078e02ff */
[----:B------:R0:W-:Y:S03]  /*17a0*/  STL [R1+0x32c], R6 ;  /* 0x00032c0601007387 */ /* 0x0001e60000100800 */
[----:B-1----:R-:W-:Y:S01]  /*17b0*/  LEA.HI.X.SX32 R7, R5, R28, 0x1, P4 ;  /* 0x0000001c05077211 */ /* 0x002fe200020f0eff */
[----:B------:R1:W-:Y:S01]  /*17c0*/  STL [R1+0x2c8], R2 ;  /* 0x0002c80201007387 */ /* 0x0003e20000100800 */
[C---:B------:R-:W-:Y:S01]  /*17d0*/  IMAD R5, R3.reuse, 0xbe, RZ ;  /* 0x000000be03057824 */ /* 0x040fe200078e02ff */
[----:B0-----:R-:W-:Y:S01]  /*17e0*/  IADD3 R6, P2, R4, R29, RZ ;  /* 0x0000001d04067210 */ /* 0x001fe20007f5e0ff */
[----:B------:R-:W-:-:S02]  /*17f0*/  IMAD R4, R3, 0x6d, RZ ;  /* 0x0000006d03047824 */ /* 0x000fc400078e02ff */
[C---:B-1----:R-:W-:Y:S02]  /*1800*/  IMAD R2, R3.reuse, 0xc2, RZ ;  /* 0x000000c203027824 */ /* 0x042fe400078e02ff */
[----:B------:R0:W-:Y:S04]  /*1810*/  STL [R1+0x33c], R6 ;  /* 0x00033c0601007387 */ /* 0x0001e80000100800 */
[----:B------:R1:W-:Y:S01]  /*1820*/  STL [R1+0x2d8], R7 ;  /* 0x0002d80701007387 */ /* 0x0003e20000100800 */
[----:B0-----:R-:W-:Y:S02]  /*1830*/  IADD3 R6, P4, R2, R29, RZ ;  /* 0x0000001d02067210 */ /* 0x001fe40007f9e0ff */
[----:B------:R-:W-:Y:S01]  /*1840*/  LEA.HI.X.SX32 R2, R4, R28, 0x1, P5 ;  /* 0x0000001c04027211 */ /* 0x000fe200028f0eff */
[----:B------:R-:W-:-:S02]  /*1850*/  IMAD R4, R3, 0x6b, RZ ;  /* 0x0000006b03047824 */ /* 0x000fc400078e02ff */
[----:B------:R0:W-:Y:S03]  /*1860*/  STL [R1+0x34c], R6 ;  /* 0x00034c0601007387 */ /* 0x0001e60000100800 */
[----:B-1----:R-:W-:Y:S01]  /*1870*/  LEA.HI.X.SX32 R7, R4, R28, 0x1, P6 ;  /* 0x0000001c04077211 */ /* 0x002fe200030f0eff */
[----:B------:R1:W-:Y:S01]  /*1880*/  STL [R1+0x2e8], R2 ;  /* 0x0002e80201007387 */ /* 0x0003e20000100800 */
[----:B------:R-:W-:Y:S01]  /*1890*/  IMAD R4, R3, 0xb6, RZ ;  /* 0x000000b603047824 */ /* 0x000fe200078e02ff */
[-C--:B0-----:R-:W-:Y:S01]  /*18a0*/  IADD3 R6, P5, R5, R29.reuse, RZ ;  /* 0x0000001d05067210 */ /* 0x081fe20007fbe0ff */
[C---:B------:R-:W-:Y:S02]  /*18b0*/  IMAD R5, R3.reuse, 0x69, RZ ;  /* 0x0000006903057824 */ /* 0x040fe400078e02ff */
[----:B-1----:R-:W-:Y:S02]  /*18c0*/  IMAD R2, R3, 0xba, RZ ;  /* 0x000000ba03027824 */ /* 0x002fe400078e02ff */
        /* <DEDUP_REMOVED lines=107> */
[----:B-1----:R-:W-:Y:S02]  /*1f80*/  IMAD R2, R3, 0xe4, RZ ;  /* 0x000000e403027824 */ /* 0x002fe400078e02ff */
[----:B------:R0:W-:Y:S01]  /*1f90*/  STL [R1+0x2a4], R6 ;  /* 0x0002a40601007387 */ /* 0x0001e20000100800 */
[----:B------:R-:W-:-:S03]  /*1fa0*/  LEA.HI.X.SX32 R4, R4, R28, 0x1, P4 ;  /* 0x0000001c04047211 */ /* 0x000fc600020f0eff */
[----:B------:R1:W-:Y:S01]  /*1fb0*/  STL [R1+0x418], R7 ;  /* 0x0004180701007387 */ /* 0x0003e20000100800 */
[----:B0-----:R-:W-:Y:S01]  /*1fc0*/  IADD3 R6, P2, R2, R29, RZ ;  /* 0x0000001d02067210 */ /* 0x001fe20007f5e0ff */
[----:B------:R-:W-:-:S04]  /*1fd0*/  IMAD R2, R3, 0x43, RZ ;  /* 0x0000004303027824 */ /* 0x000fc800078e02ff */
[----:B------:R0:W-:Y:S01]  /*1fe0*/  STL [R1+0x2c4], R6 ;  /* 0x0002c40601007387 */ /* 0x0001e20000100800 */
[-C--:B------:R-:W-:Y:S02]  /*1ff0*/  LEA.HI.X.SX32 R2, R2, R28.reuse, 0x1, P5 ;  /* 0x0000001c02027211 */ /* 0x080fe400028f0eff */
[-C--:B-1----:R-:W-:Y:S01]  /*2000*/  IADD3 R7, P5, R16, R29.reuse, RZ ;  /* 0x0000001d10077210 */ /* 0x082fe20007fbe0ff */
[----:B------:R1:W-:Y:S01]  /*2010*/  STL [R1+0x428], R4 ;  /* 0x0004280401007387 */ /* 0x0003e20000100800 */
[-C--:B0-----:R-:W-:Y:S01]  /*2020*/  IADD3 R6, P4, R5, R29.reuse, RZ ;  /* 0x0000001d05067210 */ /* 0x081fe20007f9e0ff */
[C---:B------:R-:W-:Y:S02]  /*2030*/  IMAD R5, R3.reuse, 0xd4, RZ ;  /* 0x000000d403057824 */ /* 0x040fe400078e02ff */
[C---:B-1----:R-:W-:Y:S02]  /*2040*/  IMAD R4, R3.reuse, 0x41, RZ ;  /* 0x0000004103047824 */ /* 0x042fe400078e02ff */
[----:B------:R0:W-:Y:S04]  /*2050*/  STL [R1+0x2e4], R6 ;  /* 0x0002e40601007387 */ /* 0x0001e80000100800 */
[----:B------:R1:W-:Y:S04]  /*2060*/  STL [R1+0x438], R2 ;  /* 0x0004380201007387 */ /* 0x0003e80000100800 */
[----:B------:R-:W-:Y:S01]  /*2070*/  STL [R1+0x45c], R7 ;  /* 0x00045c0701007387 */ /* 0x000fe20000100800 */
[----:B0-----:R-:W-:Y:S01]  /*2080*/  LEA.HI.X.SX32 R6, R4, R28, 0x1, P6 ;  /* 0x0000001c04067211 */ /* 0x001fe200030f0eff */
[----:B------:R-:W-:Y:S01]  /*2090*/  IMAD R4, R3, 0x3f, RZ ;  /* 0x0000003f03047824 */ /* 0x000fe200078e02ff */
[----:B-1----:R-:W-:-:S03]  /*20a0*/  IADD3 R2, P6, R5, R29, RZ ;  /* 0x0000001d05027210 */ /* 0x002fc60007fde0ff */
[----:B------:R0:W-:Y:S01]  /*20b0*/  STL [R1+0x448], R6 ;  /* 0x0004480601007387 */ /* 0x0001e20000100800 */
[----:B------:R-:W-:-:S03]  /*20c0*/  IMAD R5, R3, 0xcc, RZ ;  /* 0x000000cc03057824 */ /* 0x000fc600078e02ff */
[----:B------:R1:W-:Y:S01]  /*20d0*/  STL [R1+0x304], R2 ;  /* 0x0003040201007387 */ /* 0x0003e20000100800 */
[-C--:B0-----:R-:W-:Y:S01]  /*20e0*/  LEA.HI.X.SX32 R6, R4, R28.reuse, 0x1, P5 ;  /* 0x0000001c04067211 */ /* 0x081fe200028f0eff */
[----:B------:R-:W-:Y:S01]  /*20f0*/  IMAD R4, R3, 0x3d, RZ ;  /* 0x0000003d03047824 */ /* 0x000fe200078e02ff */
[----:B-1----:R-:W-:Y:S02]  /*2100*/  LEA.HI.X.SX32 R2, R16, R28, 0x1, P0 ;  /* 0x0000001c10027211 */ /* 0x002fe400000f0eff */
[----:B------:R-:W-:-:S03]  /*2110*/  IADD3 R7, P0, R18, R29, RZ ;  /* 0x0000001d12077210 */ /* 0x000fc60007f1e0ff */
[----:B------:R0:W-:Y:S04]  /*2120*/  STL [R1+0x260], R2 ;  /* 0x0002600201007387 */ /* 0x0001e80000100800 */
[----:B------:R-:W-:Y:S04]  /*2130*/  STL [R1+0x46c], R7 ;  /* 0x00046c0701007387 */ /* 0x000fe80000100800 */
[----:B------:R1:W-:Y:S01]  /*2140*/  STL [R1+0x458], R6 ;  /* 0x0004580601007387 */ /* 0x0003e20000100800 */
[----:B0-----:R-:W-:Y:S01]  /*2150*/  IADD3 R2, P5, R5, R29, RZ ;  /* 0x0000001d05027210 */ /* 0x001fe20007fbe0ff */
[----:B------:R-:W-:-:S04]  /*2160*/  IMAD R5, R3, 0xc4, RZ ;  /* 0x000000c403057824 */ /* 0x000fc800078e02ff */
[----:B------:R0:W-:Y:S01]  /*2170*/  STL [R1+0x324], R2 ;  /* 0x0003240201007387 */ /* 0x0001e20000100800 */
[-C--:B-1----:R-:W-:Y:S01]  /*2180*/  LEA.HI.X.SX32 R6, R4, R28.reuse, 0x1, P0 ;  /* 0x0000001c04067211 */ /* 0x082fe200000f0eff */
[----:B------:R-:W-:Y:S01]  /*2190*/  IMAD R4, R3, 0x3b, RZ ;  /* 0x0000003b03047824 */ /* 0x000fe200078e02ff */
[----:B0-----:R-:W-:Y:S02]  /*21a0*/  LEA.HI.X.SX32 R2, R18, R28, 0x1, P3 ;  /* 0x0000001c12027211 */ /* 0x001fe400018f0eff */
        /* <DEDUP_REMOVED lines=12> */
[----:B------:R1:W-:Y:S04]  /*2270*/  STL [R1+0x48c], R7 ;  /* 0x00048c0701007387 */ /* 0x0003e80000100800 */
[----:B------:R2:W-:Y:S01]  /*2280*/  STL [R1+0x478], R6 ;  /* 0x0004780601007387 */ /* 0x0005e20000100800 */
[----:B0-----:R-:W-:Y:S01]  /*2290*/  IADD3 R2, P3, R5, R29, RZ ;  /* 0x0000001d05027210 */ /* 0x001fe20007f7e0ff */
[----:B------:R-:W-:Y:S01]  /*22a0*/  IMAD R5, R3, 0xb4, RZ ;  /* 0x000000b403057824 */ /* 0x000fe200078e02ff */
[----:B-1----:R-:W-:-:S03]  /*22b0*/  LEA.HI.X.SX32 R7, R22, R28, 0x1, P2 ;  /* 0x0000001c16077211 */ /* 0x002fc600010f0eff */
[----:B------:R0:W-:Y:S01]  /*22c0*/  STL [R1+0x364], R2 ;  /* 0x0003640201007387 */ /* 0x0001e20000100800 */
[----:B--2---:R-:W-:-:S03]  /*22d0*/  IADD3 R6, P2, R24, R29, RZ ;  /* 0x0000001d18067210 */ /* 0x004fc60007f5e0ff */
[----:B------:R1:W-:Y:S04]  /*22e0*/  STL [R1+0x2c0], R7 ;  /* 0x0002c00701007387 */ /* 0x0003e80000100800 */
[----:B------:R-:W-:Y:S01]  /*22f0*/  STL [R1+0x49c], R6 ;  /* 0x00049c0601007387 */ /* 0x000fe20000100800 */
[-C--:B0-----:R-:W-:Y:S02]  /*2300*/  LEA.HI.X.SX32 R2, R4, R28.reuse, 0x1, P1 ;  /* 0x0000001c04027211 */ /* 0x081fe400008f0eff */
[-C--:B------:R-:W-:Y:S02]  /*2310*/  IADD3 R4, P1, R5, R29.reuse, RZ ;  /* 0x0000001d05047210 */ /* 0x080fe40007f3e0ff */
[----:B------:R-:W-:Y:S01]  /*2320*/  LEA.HI.X.SX32 R5, R24, R28, 0x1, P4 ;  /* 0x0000001c18057211 */ /* 0x000fe200020f0eff */
[----:B------:R0:W-:Y:S01]  /*2330*/  STL [R1+0x488], R2 ;  /* 0x0004880201007387 */ /* 0x0001e20000100800 */
[----:B-1----:R-:W-:-:S03]  /*2340*/  IADD3 R7, P4, R26, R29, RZ ;  /* 0x0000001d1a077210 */ /* 0x002fc60007f9e0ff */
[----:B------:R1:W-:Y:S04]  /*2350*/  STL [R1+0x384], R4 ;  /* 0x0003840401007387 */ /* 0x0003e80000100800 */
[----:B------:R2:W-:Y:S01]  /*2360*/  STL [R1+0x2e0], R5 ;  /* 0x0002e00501007387 */ /* 0x0005e20000100800 */
[----:B0-----:R-:W-:-:S03]  /*2370*/  IMAD R2, R3, 0x37, RZ ;  /* 0x0000003703027824 */ /* 0x001fc600078e02ff */
[----:B------:R0:W-:Y:S01]  /*2380*/  STL [R1+0x4ac], R7 ;  /* 0x0004ac0701007387 */ /* 0x0001e20000100800 */
[C---:B-1----:R-:W-:Y:S01]  /*2390*/  IMAD R4, R3.reuse, 0xac, RZ ;  /* 0x000000ac03047824 */ /* 0x042fe200078e02ff */
[----:B------:R-:W-:Y:S01]  /*23a0*/  LEA.HI.X.SX32 R6, R2, R28, 0x1, P2 ;  /* 0x0000001c02067211 */ /* 0x000fe200010f0eff */
[----:B--2---:R-:W-:-:S03]  /*23b0*/  IMAD R5, R3, 0x66, RZ ;  /* 0x0000006603057824 */ /* 0x004fc600078e02ff */
[-C--:B------:R-:W-:Y:S01]  /*23c0*/  IADD3 R2, P2, R4, R29.reuse, RZ ;  /* 0x0000001d04027210 */ /* 0x080fe20007f5e0ff */
[----:B------:R1:W-:Y:S01]  /*23d0*/  STL [R1+0x498], R6 ;  /* 0x0004980601007387 */ /* 0x0003e20000100800 */
[-C--:B------:R-:W-:Y:S02]  /*23e0*/  LEA.HI.X.SX32 R4, R26, R28.reuse, 0x1, P6 ;  /* 0x0000001c1a047211 */ /* 0x080fe400030f0eff */
[C---:B0-----:R-:W-:Y:S01]  /*23f0*/  IADD3 R7, P6, R5.reuse, R29, RZ ;  /* 0x0000001d05077210 */ /* 0x041fe20007fde0ff */
[----:B------:R0:W-:Y:S01]  /*2400*/  STL [R1+0x3a4], R2 ;  /* 0x0003a40201007387 */ /* 0x0001e20000100800 */
[----:B------:R-:W-:-:S03]  /*2410*/  LEA.HI.X.SX32 R5, R5, R28, 0x1, P5 ;  /* 0x0000001c05057211 */ /* 0x000fc600028f0eff */
[----:B------:R2:W-:Y:S01]  /*2420*/  STL [R1+0x300], R4 ;  /* 0x0003000401007387 */ /* 0x0005e20000100800 */
[----:B-1----:R-:W-:-:S03]  /*2430*/  IMAD R6, R3, 0x35, RZ ;  /* 0x0000003503067824 */ /* 0x002fc600078e02ff */
[----:B------:R1:W-:Y:S01]  /*2440*/  STL [R1+0x4bc], R7 ;  /* 0x0004bc0701007387 */ /* 0x0003e20000100800 */
[C---:B0-----:R-:W-:Y:S01]  /*2450*/  IMAD R2, R3.reuse, 0xa4, RZ ;  /* 0x000000a403027824 */ /* 0x041fe200078e02ff */
[----:B------:R-:W-:Y:S01]  /*2460*/  LEA.HI.X.SX32 R6, R6, R28, 0x1, P4 ;  /* 0x0000001c06067211 */ /* 0x000fe200020f0eff */
[----:B--2---:R-:W-:-:S03]  /*2470*/  IMAD R4, R3, 0x62, RZ ;  /* 0x0000006203047824 */ /* 0x004fc600078e02ff */
[-C--:B------:R-:W-:Y:S01]  /*2480*/  IADD3 R2, P4, R2, R29.reuse, RZ ;  /* 0x0000001d02027210 */ /* 0x080fe20007f9e0ff */
[----:B------:R0:W-:Y:S01]  /*2490*/  STL [R1+0x4a8], R6 ;  /* 0x0004a80601007387 */ /* 0x0001e20000100800 */
[----:B-1----:R-:W-:-:S03]  /*24a0*/  IADD3 R7, P5, R4, R29, RZ ;  /* 0x0000001d04077210 */ /* 0x002fc60007fbe0ff */
[----:B------:R1:W-:Y:S01]  /*24b0*/  STL [R1+0x3c4], R2 ;  /* 0x0003c40201007387 */ /* 0x0003e20000100800 */
[----:B------:R-:W-:-:S03]  /*24c0*/  LEA.HI.X.SX32 R4, R4, R28, 0x1, P0 ;  /* 0x0000001c04047211 */ /* 0x000fc600000f0eff */
        /* <DEDUP_REMOVED lines=8> */
[----:B0-----:R-:W-:-:S03]  /*2550*/  IADD3 R7, P0, R5, R29, RZ ;  /* 0x0000001d05077210 */ /* 0x001fc60007f1e0ff */
        /* <DEDUP_REMOVED lines=61> */
[----:B--2---:R-:W-:-:S04]  /*2930*/  IMAD R5, R3, 0x46, RZ ;  /* 0x0000004603057824 */ /* 0x004fc800078e02ff */
[----:B------:R1:W-:Y:S01]  /*2940*/  STL [R1+0x518], R6 ;  /* 0x0005180601007387 */ /* 0x0003e20000100800 */
[----:B0-----:R-:W-:Y:S02]  /*2950*/  IADD3 R7, P4, R2, R29, RZ ;  /* 0x0000001d02077210 */ /* 0x001fe40007f9e0ff */
[----:B------:R-:W-:Y:S01]  /*2960*/  LEA.HI.X.SX32 R2, R4, R28, 0x1, P5 ;  /* 0x0000001c04027211 */ /* 0x000fe200028f0eff */
[C---:B------:R-:W-:Y:S02]  /*2970*/  IMAD R4, R3.reuse, 0xc8, RZ ;  /* 0x000000c803047824 */ /* 0x040fe400078e02ff */
[----:B------:R0:W-:Y:S01]  /*2980*/  STL [R1+0x2f4], R7 ;  /* 0x0002f40701007387 */ /* 0x0001e20000100800 */
[----:B-1----:R-:W-:-:S03]  /*2990*/  IMAD R6, R3, 0x25, RZ ;  /* 0x0000002503067824 */ /* 0x002fc600078e02ff */
[----:B------:R1:W-:Y:S02]  /*29a0*/  STL [R1+0x400], R2 ;  /* 0x0004000201007387 */ /* 0x0003e40000100800 */
[----:B------:R-:W-:Y:S02]  /*29b0*/  LEA.HI.X.SX32 R6, R6, R28, 0x1, P6 ;  /* 0x0000001c06067211 */ /* 0x000fe400030f0eff */
[----:B0-----:R-:W-:Y:S01]  /*29c0*/  IADD3 R7, P5, R5, R29, RZ ;  /* 0x0000001d05077210 */ /* 0x001fe20007fbe0ff */
[----:B-1----:R-:W-:-:S04]  /*29d0*/  IMAD R2, R3, 0x42, RZ ;  /* 0x0000004203027824 */ /* 0x002fc800078e02ff */
[----:B------:R0:W-:Y:S04]  /*29e0*/  STL [R1+0x53c], R7 ;  /* 0x00053c0701007387 */ /* 0x0001e80000100800 */
[----:B------:R1:W-:Y:S01]  /*29f0*/  STL [R1+0x528], R6 ;  /* 0x0005280601007387 */ /* 0x0003e20000100800 */
[-C--:B------:R-:W-:Y:S02]  /*2a00*/  LEA.HI.X.SX32 R8, R2, R28.reuse, 0x1, P3 ;  /* 0x0000001c02087211 */ /* 0x080fe400018f0eff */
[----:B0-----:R-:W-:Y:S01]  /*2a10*/  IADD3 R7, P6, R4, R29, RZ ;  /* 0x0000001d04077210 */ /* 0x001fe20007fde0ff */
[----:B------:R-:W-:Y:S01]  /*2a20*/  IMAD R4, R3, 0x23, RZ ;  /* 0x0000002303047824 */ /* 0x000fe200078e02ff */
[----:B-1----:R-:W-:-:S03]  /*2a30*/  LEA.HI.X.SX32 R6, R5, R28, 0x1, P0 ;  /* 0x0000001c05067211 */ /* 0x002fc600000f0eff */
[----:B------:R0:W-:Y:S01]  /*2a40*/  STL [R1+0x334], R7 ;  /* 0x0003340701007387 */ /* 0x0001e20000100800 */
[----:B------:R-:W-:-:S03]  /*2a50*/  IMAD R5, R3, 0xb8, RZ ;  /* 0x000000b803057824 */ /* 0x000fc600078e02ff */
[----:B------:R1:W-:Y:S01]  /*2a60*/  STL [R1+0x420], R6 ;  /* 0x0004200601007387 */ /* 0x0003e20000100800 */
[----:B0-----:R-:W-:Y:S02]  /*2a70*/  IADD3 R7, P0, R2, R29, RZ ;  /* 0x0000001d02077210 */ /* 0x001fe40007f1e0ff */
[----:B-1----:R-:W-:-:S03]  /*2a80*/  LEA.HI.X.SX32 R6, R4, R28, 0x1, P5 ;  /* 0x0000001c04067211 */ /* 0x002fc600028f0eff */
[----:B------:R0:W-:Y:S01]  /*2a90*/  STL [R1+0x54c], R7 ;  /* 0x00054c0701007387 */ /* 0x0001e20000100800 */
[----:B------:R-:W-:-:S03]  /*2aa0*/  IMAD R4, R3, 0x7c, RZ ;  /* 0x0000007c03047824 */ /* 0x000fc600078e02ff */
[----:B------:R1:W-:Y:S01]  /*2ab0*/  STL [R1+0x538], R6 ;  /* 0x0005380601007387 */ /* 0x0003e20000100800 */
[-C--:B0-----:R-:W-:Y:S01]  /*2ac0*/  IADD3 R7, P5, R5, R29.reuse, RZ ;  /* 0x0000001d05077210 */ /* 0x081fe20007fbe0ff */
[C---:B------:R-:W-:Y:S02]  /*2ad0*/  IMAD R5, R3.reuse, 0x21, RZ ;  /* 0x0000002103057824 */ /* 0x040fe400078e02ff */
[----:B-1----:R-:W-:Y:S02]  /*2ae0*/  IMAD R6, R3, 0x3e, RZ ;  /* 0x0000003e03067824 */ /* 0x002fe400078e02ff */
[----:B------:R0:W-:Y:S01]  /*2af0*/  STL [R1+0x374], R7 ;  /* 0x0003740701007387 */ /* 0x0001e20000100800 */
[----:B------:R-:W-:Y:S01]  /*2b00*/  LEA.HI.X.SX32 R2, R5, R28, 0x1, P0 ;  /* 0x0000001c05027211 */ /* 0x000fe200000f0eff */
[----:B------:R-:W-:Y:S02]  /*2b10*/  IMAD R5, R3, 0xa8, RZ ;  /* 0x000000a803057824 */ /* 0x000fe400078e02ff */
[----:B------:R1:W-:Y:S01]  /*2b20*/  STL [R1+0x440], R8 ;  /* 0x0004400801007387 */ /* 0x0003e20000100800 */
[----:B0-----:R-:W-:-:S04]  /*2b30*/  IADD3 R7, P3, R4, R29, RZ ;  /* 0x0000001d04077210 */ /* 0x001fc80007f7e0ff */
[CC--:B-1----:R-:W-:Y:S01]  /*2b40*/  LEA.HI.X.SX32 R8, R6.reuse, R28.reuse, 0x1, P3 ;  /* 0x0000001c06087211 */ /* 0x0c2fe200018f0eff */
[----:B------:R0:W-:Y:S04]  /*2b50*/  STL [R1+0x464], R7 ;  /* 0x0004640701007387 */ /* 0x0001e80000100800 */
        /* <DEDUP_REMOVED lines=104> */
[C---:B-1----:R-:W-:Y:S02]  /*31e0*/  IMAD R2, R3.reuse, 0x13, RZ ;  /* 0x0000001303027824 */ /* 0x042fe400078e02ff */
[----:B------:R0:W-:Y:S03]  /*31f0*/  STL [R1+0x414], R7 ;  /* 0x0004140701007387 */ /* 0x0001e60000100800 */
[----:B------:R-:W-:Y:S01]  /*3200*/  LEA.HI.X.SX32 R6, R2, R28, 0x1, P0 ;  /* 0x0000001c02067211 */ /* 0x000fe200000f0eff */
[----:B------:R-:W-:Y:S01]  /*3210*/  IMAD R2, R3, 0xe0, RZ ;  /* 0x000000e003027824 */ /* 0x000fe200078e02ff */
[----:B------:R-:W-:Y:S01]  /*3220*/  STL [R1+0x520], R8 ;  /* 0x0005200801007387 */ /* 0x000fe20000100800 */
[----:B0-----:R-:W-:-:S05]  /*3230*/  IADD3 R7, P3, R4, R29, RZ ;  /* 0x0000001d04077210 */ /* 0x001fca0007f7e0ff */
[----:B------:R0:W-:Y:S04]  /*3240*/  STL [R1+0x544], R7 ;  /* 0x0005440701007387 */ /* 0x0001e80000100800 */
[----:B------:R1:W-:Y:S01]  /*3250*/  STL [R1+0x5b8], R6 ;  /* 0x0005b80601007387 */ /* 0x0003e20000100800 */
[CC--:B0-----:R-:W-:Y:S02]  /*3260*/  IADD3 R7, P0, R5.reuse, R29.reuse, RZ ;  /* 0x0000001d05077210 */ /* 0x0c1fe40007f1e0ff */
[-C--:B------:R-:W-:Y:S02]  /*3270*/  LEA.HI.X.SX32 R5, R5, R28.reuse, 0x1, P3 ;  /* 0x0000001c05057211 */ /* 0x080fe400018f0eff */
[----:B-1----:R-:W-:Y:S01]  /*3280*/  LEA.HI.X.SX32 R6, R4, R28, 0x1, P4 ;  /* 0x0000001c04067211 */ /* 0x002fe200020f0eff */
[----:B------:R-:W-:Y:S01]  /*3290*/  IMAD R4, R3, 0x78, RZ ;  /* 0x0000007803047824 */ /* 0x000fe200078e02ff */
[-C--:B------:R-:W-:Y:S01]  /*32a0*/  IADD3 R2, P4, R2, R29.reuse, RZ ;  /* 0x0000001d02027210 */ /* 0x080fe20007f9e0ff */
[----:B------:R0:W-:Y:S04]  /*32b0*/  STL [R1+0x5cc], R7 ;  /* 0x0005cc0701007387 */ /* 0x0001e80000100800 */
[----:B------:R1:W-:Y:S04]  /*32c0*/  STL [R1+0x430], R6 ;  /* 0x0004300601007387 */ /* 0x0003e80000100800 */
[----:B------:R2:W-:Y:S01]  /*32d0*/  STL [R1+0x2d4], R2 ;  /* 0x0002d40201007387 */ /* 0x0005e20000100800 */
[----:B0-----:R-:W-:-:S03]  /*32e0*/  IADD3 R7, P3, R4, R29, RZ ;  /* 0x0000001d04077210 */ /* 0x001fc60007f7e0ff */
[----:B------:R0:W-:Y:S01]  /*32f0*/  STL [R1+0x540], R5 ;  /* 0x0005400501007387 */ /* 0x0001e20000100800 */
[----:B-1----:R-:W-:-:S03]  /*3300*/  IMAD R6, R3, 0x11, RZ ;  /* 0x0000001103067824 */ /* 0x002fc600078e02ff */
[----:B------:R1:W-:Y:S01]  /*3310*/  STL [R1+0x474], R7 ;  /* 0x0004740701007387 */ /* 0x0003e20000100800 */
[C---:B--2---:R-:W-:Y:S01]  /*3320*/  IMAD R2, R3.reuse, 0x3c, RZ ;  /* 0x0000003c03027824 */ /* 0x044fe200078e02ff */
[-C--:B------:R-:W-:Y:S02]  /*3330*/  LEA.HI.X.SX32 R8, R6, R28.reuse, 0x1, P0 ;  /* 0x0000001c06087211 */ /* 0x080fe400000f0eff */
[----:B------:R-:W-:Y:S01]  /*3340*/  LEA.HI.X.SX32 R6, R4, R28, 0x1, P6 ;  /* 0x0000001c04067211 */ /* 0x000fe200030f0eff */
[C---:B0-----:R-:W-:Y:S02]  /*3350*/  IMAD R5, R3.reuse, 0x1e, RZ ;  /* 0x0000001e03057824 */ /* 0x041fe400078e02ff */
[----:B------:R-:W-:Y:S01]  /*3360*/  IMAD R4, R3, 0xa0, RZ ;  /* 0x000000a003047824 */ /* 0x000fe200078e02ff */
[----:B------:R-:W-:Y:S01]  /*3370*/  STL [R1+0x5c8], R8 ;  /* 0x0005c80801007387 */ /* 0x000fe20000100800 */
[----:B-1----:R-:W-:-:S05]  /*3380*/  IADD3 R7, P0, R2, R29, RZ ;  /* 0x0000001d02077210 */ /* 0x002fca0007f1e0ff */
        /* <DEDUP_REMOVED lines=18> */
[----:B------:R-:W-:Y:S01]  /*34b0*/  STL [R1+0x5d8], R8 ;  /* 0x0005d80801007387 */ /* 0x000fe20000100800 */
[----:B------:R-:W-:Y:S01]  /*34c0*/  IMAD R2, R3, 0xc0, RZ ;  /* 0x000000c003027824 */ /* 0x000fe200078e02ff */
[----:B-1----:R-:W-:-:S05]  /*34d0*/  IADD3 R7, P6, R4, R29, RZ ;  /* 0x0000001d04077210 */ /* 0x002fca0007fde0ff */
[----:B------:R0:W-:Y:S04]  /*34e0*/  STL [R1+0x584], R7 ;  /* 0x0005840701007387 */ /* 0x0001e80000100800 */
[----:B------:R1:W-:Y:S01]  /*34f0*/  STL [R1+0x310], R6 ;  /* 0x0003100601007387 */ /* 0x0003e20000100800 */
[----:B0-----:R-:W-:Y:S02]  /*3500*/  IADD3 R7, P5, R5, R29, RZ ;  /* 0x0000001d05077210 */ /* 0x001fe40007fbe0ff */
[----:B-1----:R-:W-:-:S03]  /*3510*/  LEA.HI.X.SX32 R6, R4, R28, 0x1, P0 ;  /* 0x0000001c04067211 */ /* 0x002fc600000f0eff */
[----:B------:R0:W-:Y:S01]  /*3520*/  STL [R1+0x5ec], R7 ;  /* 0x0005ec0701007387 */ /* 0x0001e20000100800 */
[----:B------:R-:W-:-:S03]  /*3530*/  IMAD R4, R3, 0x58, RZ ;  /* 0x0000005803047824 */ /* 0x000fc600078e02ff */
[----:B------:R1:W-:Y:S01]  /*3540*/  STL [R1+0x4b0], R6 ;  /* 0x0004b00601007387 */ /* 0x0003e20000100800 */
[----:B0-----:R-:W-:Y:S01]  /*3550*/  IADD3 R7, P0, R2, R29, RZ ;  /* 0x0000001d02077210 */ /* 0x001fe20007f1e0ff */
[----:B------:R-:W-:Y:S01]  /*3560*/  IMAD R2, R3, 0xd, RZ ;  /* 0x0000000d03027824 */ /* 0x000fe200078e02ff */
[----:B-1----:R-:W-:-:S03]  /*3570*/  LEA.HI.X.SX32 R6, R5, R28, 0x1, P6 ;  /* 0x0000001c05067211 */ /* 0x002fc600030f0eff */
[----:B------:R0:W-:Y:S01]  /*3580*/  STL [R1+0x354], R7 ;  /* 0x0003540701007387 */ /* 0x0001e20000100800 */
[C---:B------:R-:W-:Y:S01]  /*3590*/  IMAD R5, R3.reuse, 0x2c, RZ ;  /* 0x0000002c03057824 */ /* 0x040fe200078e02ff */
[-C--:B------:R-:W-:Y:S02]  /*35a0*/  LEA.HI.X.SX32 R2, R2, R28.reuse, 0x1, P5 ;  /* 0x0000001c02027211 */ /* 0x080fe400028f0eff */
[----:B------:R1:W-:Y:S01]  /*35b0*/  STL [R1+0x580], R6 ;  /* 0x0005800601007387 */ /* 0x0003e20000100800 */
[CC--:B0-----:R-:W-:Y:S02]  /*35c0*/  IADD3 R7, P6, R4.reuse, R29.reuse, RZ ;  /* 0x0000001d04077210 */ /* 0x0c1fe40007fde0ff */
[----:B------:R-:W-:Y:S01]  /*35d0*/  LEA.HI.X.SX32 R4, R4, R28, 0x1, P1 ;  /* 0x0000001c04047211 */ /* 0x000fe200008f0eff */
[----:B-1----:R-:W-:Y:S02]  /*35e0*/  IMAD R6, R3, 0x16, RZ ;  /* 0x0000001603067824 */ /* 0x002fe400078e02ff */
[----:B------:R0:W-:Y:S04]  /*35f0*/  STL [R1+0x4f4], R7 ;  /* 0x0004f40701007387 */ /* 0x0001e80000100800 */
[----:B------:R1:W-:Y:S01]  /*3600*/  STL [R1+0x5e8], R2 ;  /* 0x0005e80201007387 */ /* 0x0003e20000100800 */
[----:B0-----:R-:W-:-:S02]  /*3610*/  IADD3 R7, P5, R5, R29, RZ ;  /* 0x0000001d05077210 */ /* 0x001fc40007fbe0ff */
[-C--:B------:R-:W-:Y:S01]  /*3620*/  LEA.HI.X.SX32 R5, R5, R28.reuse, 0x1, P6 ;  /* 0x0000001c05057211 */ /* 0x080fe200030f0eff */
[----:B-1----:R-:W-:Y:S02]  /*3630*/  IMAD R2, R3, 0x48, RZ ;  /* 0x0000004803027824 */ /* 0x002fe400078e02ff */
[----:B------:R0:W-:Y:S04]  /*3640*/  STL [R1+0x5a4], R7 ;  /* 0x0005a40701007387 */ /* 0x0001e80000100800 */
[----:B------:R1:W-:Y:S01]  /*3650*/  STL [R1+0x390], R4 ;  /* 0x0003900401007387 */ /* 0x0003e20000100800 */
[C---:B------:R-:W-:Y:S02]  /*3660*/  IADD3 R8, P6, R2.reuse, R29, RZ ;  /* 0x0000001d02087210 */ /* 0x040fe40007fde0ff */
[----:B------:R-:W-:-:S02]  /*3670*/  LEA.HI.X.SX32 R2, R2, R28, 0x1, P2 ;  /* 0x0000001c02027211 */ /* 0x000fc400010f0eff */
[----:B0-----:R-:W-:Y:S01]  /*3680*/  IADD3 R7, P1, R6, R29, RZ ;  /* 0x0000001d06077210 */ /* 0x001fe20007f3e0ff */
[----:B-1----:R-:W-:-:S04]  /*3690*/  IMAD R4, R3, 0x24, RZ ;  /* 0x0000002403047824 */ /* 0x002fc800078e02ff */
[----:B------:R0:W-:Y:S04]  /*36a0*/  STL [R1+0x5fc], R7 ;  /* 0x0005fc0701007387 */ /* 0x0001e80000100800 */
[----:B------:R1:W-:Y:S04]  /*36b0*/  STL [R1+0x4f0], R5 ;  /* 0x0004f00501007387 */ /* 0x0003e80000100800 */
[----:B------:R2:W-:Y:S01]  /*36c0*/  STL [R1+0x534], R8 ;  /* 0x0005340801007387 */ /* 0x0005e20000100800 */
[----:B0-----:R-:W-:Y:S01]  /*36d0*/  LEA.HI.X.SX32 R7, R6, R28, 0x1, P5 ;  /* 0x0000001c06077211 */ /* 0x001fe200028f0eff */
[----:B------:R-:W-:-:S02]  /*36e0*/  IMAD R6, R3, 0x12, RZ ;  /* 0x0000001203067824 */ /* 0x000fc400078e02ff */
[----:B-1----:R-:W-:Y:S02]  /*36f0*/  IMAD R5, R3, 0xb, RZ ;  /* 0x0000000b03057824 */ /* 0x002fe400078e02ff */
[----:B------:R0:W-:Y:S01]  /*3700*/  STL [R1+0x5a0], R7 ;  /* 0x0005a00701007387 */ /* 0x0001e20000100800 */
[C---:B--2---:R-:W-:Y:S02]  /*3710*/  IADD3 R8, P5, R4.reuse, R29, RZ ;  /* 0x0000001d04087210 */ /* 0x044fe40007fbe0ff */
[----:B------:R-:W-:-:S03]  /*3720*/  LEA.HI.X.SX32 R4, R4, R28, 0x1, P6 ;  /* 0x0000001c04047211 */ /* 0x000fc600030f0eff */
[----:B------:R1:W-:Y:S01]  /*3730*/  STL [R1+0x5c4], R8 ;  /* 0x0005c40801007387 */ /* 0x0003e20000100800 */
[----:B0-----:R-:W-:Y:S01]  /*3740*/  LEA.HI.X.SX32 R7, R5, R28, 0x1, P1 ;  /* 0x0000001c05077211 */ /* 0x001fe200008f0eff */
[----:B------:R-:W-:-:S04]  /*3750*/  IMAD R5, R3, 0x70, RZ ;  /* 0x0000007003057824 */ /* 0x000fc800078e02ff */
[----:B------:R0:W-:Y:S01]  /*3760*/  STL [R1+0x5f8], R7 ;  /* 0x0005f80701007387 */ /* 0x0001e20000100800 */
[----:B-1----:R-:W-:-:S05]  /*3770*/  IADD3 R8, P1, R6, R29, RZ ;  /* 0x0000001d06087210 */ /* 0x002fca0007f3e0ff */
[----:B------:R1:W-:Y:S01]  /*3780*/  STL [R1+0x60c], R8 ;  /* 0x00060c0801007387 */ /* 0x0003e20000100800 */
[----:B0-----:R-:W-:-:S03]  /*3790*/  IMAD R7, R3, 0x38, RZ ;  /* 0x0000003803077824 */ /* 0x001fc600078e02ff */
[----:B------:R0:W-:Y:S02]  /*37a0*/  STL [R1+0x410], R2 ;  /* 0x0004100201007387 */ /* 0x0001e40000100800 */
[-C--:B------:R-:W-:Y:S02]  /*37b0*/  IADD3 R9, P6, R7, R29.reuse, RZ ;  /* 0x0000001d07097210 */ /* 0x080fe40007fde0ff */
[----:B-1----:R-:W-:Y:S01]  /*37c0*/  IADD3 R8, P2, R5, R29, RZ ;  /* 0x0000001d05087210 */ /* 0x002fe20007f5e0ff */
[----:B0-----:R-:W-:-:S04]  /*37d0*/  IMAD R2, R3, 0x1c, RZ ;  /* 0x0000001c03027824 */ /* 0x001fc800078e02ff */
        /* <DEDUP_REMOVED lines=13> */
[C---:B-1----:R-:W-:Y:S02]  /*38b0*/  IADD3 R9, P1, R6.reuse, R29, RZ ;  /* 0x0000001d06097210 */ /* 0x042fe40007f3e0ff */
[----:B------:R-:W-:-:S03]  /*38c0*/  LEA.HI.X.SX32 R6, R6, R28, 0x1, P5 ;  /* 0x0000001c06067211 */ /* 0x000fc600028f0eff */
[----:B------:R1:W-:Y:S01]  /*38d0*/  STL [R1+0x61c], R9 ;  /* 0x00061c0901007387 */ /* 0x0003e20000100800 */
[-C--:B0-----:R-:W-:Y:S01]  /*38e0*/  LEA.HI.X.SX32 R8, R5, R28.reuse, 0x1, P4 ;  /* 0x0000001c05087211 */ /* 0x081fe200020f0eff */
[----:B------:R-:W-:Y:S01]  /*38f0*/  IMAD R5, R3, 0x28, RZ ;  /* 0x0000002803057824 */ /* 0x000fe200078e02ff */
[C---:B------:R-:W-:Y:S02]  /*3900*/  IADD3 R10, P4, R4.reuse, R29, RZ ;  /* 0x0000001d040a7210 */ /* 0x040fe40007f9e0ff */
[-C--:B------:R-:W-:Y:S01]  /*3910*/  LEA.HI.X.SX32 R4, R4, R28.reuse, 0x1, P3 ;  /* 0x0000001c04047211 */ /* 0x080fe200018f0eff */
[----:B------:R0:W-:Y:S01]  /*3920*/  STL [R1+0x2d0], R8 ;  /* 0x0002d00801007387 */ /* 0x0001e20000100800 */
[----:B-1----:R-:W-:-:S03]  /*3930*/  LEA.HI.X.SX32 R9, R7, R28, 0x1, P2 ;  /* 0x0000001c07097211 */ /* 0x002fc600010f0eff */
[----:B------:R-:W-:Y:S01]  /*3940*/  STL [R1+0x514], R10 ;  /* 0x0005140a01007387 */ /* 0x000fe20000100800 */
[C---:B------:R-:W-:Y:S02]  /*3950*/  IADD3 R7, P2, R5.reuse, R29, RZ ;  /* 0x0000001d05077210 */ /* 0x040fe40007f5e0ff */
[----:B------:R-:W-:Y:S01]  /*3960*/  LEA.HI.X.SX32 R5, R5, R28, 0x1, P4 ;  /* 0x0000001c05057211 */ /* 0x000fe200020f0eff */
[----:B------:R1:W-:Y:S01]  /*3970*/  STL [R1+0x490], R9 ;  /* 0x0004900901007387 */ /* 0x0003e20000100800 */
[----:B0-----:R-:W-:-:S03]  /*3980*/  IMAD R8, R3, 0x14, RZ ;  /* 0x0000001403087824 */ /* 0x001fc600078e02ff */
[----:B------:R0:W-:Y:S04]  /*3990*/  STL [R1+0x5b4], R7 ;  /* 0x0005b40701007387 */ /* 0x0001e80000100800 */
[----:B------:R2:W-:Y:S01]  /*39a0*/  STL [R1+0x570], R2 ;  /* 0x0005700201007387 */ /* 0x0005e20000100800 */
[----:B-1----:R-:W-:Y:S01]  /*39b0*/  IMAD R9, R3, 0xa, RZ ;  /* 0x0000000a03097824 */ /* 0x002fe200078e02ff */
[----:B0-----:R-:W-:-:S04]  /*39c0*/  IADD3 R7, P6, R8, R29, RZ ;  /* 0x0000001d08077210 */ /* 0x001fc80007fde0ff */
[----:B------:R-:W-:Y:S01]  /*39d0*/  IADD3 R10, P5, R9, R29, RZ ;  /* 0x0000001d090a7210 */ /* 0x000fe20007fbe0ff */
[----:B--2---:R-:W-:Y:S01]  /*39e0*/  IMAD R2, R3, 0x7, RZ ;  /* 0x0000000703027824 */ /* 0x004fe200078e02ff */
[----:B------:R0:W-:Y:S04]  /*39f0*/  STL [R1+0x604], R7 ;  /* 0x0006040701007387 */ /* 0x0001e80000100800 */
[----:B------:R1:W-:Y:S01]  /*3a00*/  STL [R1+0x5e0], R6 ;  /* 0x0005e00601007387 */ /* 0x0003e20000100800 */
[----:B------:R-:W-:-:S03]  /*3a10*/  LEA.HI.X.SX32 R2, R2, R28, 0x1, P1 ;  /* 0x0000001c02027211 */ /* 0x000fc600008f0eff */
[----:B------:R2:W-:Y:S01]  /*3a20*/  STL [R1+0x62c], R10 ;  /* 0x00062c0a01007387 */ /* 0x0005e20000100800 */
[----:B0-----:R-:W-:-:S03]  /*3a30*/  IMAD R7, R3, 0x60, RZ ;  /* 0x0000006003077824 */ /* 0x001fc600078e02ff */
[----:B------:R0:W-:Y:S01]  /*3a40*/  STL [R1+0x618], R2 ;  /* 0x0006180201007387 */ /* 0x0001e20000100800 */
[----:B-1----:R-:W-:Y:S01]  /*3a50*/  IMAD R6, R3, 0x30, RZ ;  /* 0x0000003003067824 */ /* 0x002fe200078e02ff */
[----:B--2---:R-:W-:Y:S01]  /*3a60*/  IADD3 R10, P1, R7, R29, RZ ;  /* 0x0000001d070a7210 */ /* 0x004fe20007f3e0ff */
[----:B0-----:R-:W-:-:S04]  /*3a70*/  IMAD R2, R3, 0x18, RZ ;  /* 0x0000001803027824 */ /* 0x001fc800078e02ff */
[----:B------:R0:W-:Y:S04]  /*3a80*/  STL [R1+0x4d4], R10 ;  /* 0x0004d40a01007387 */ /* 0x0001e80000100800 */
[----:B------:R1:W-:Y:S01]  /*3a90*/  STL [R1+0x3d0], R4 ;  /* 0x0003d00401007387 */ /* 0x0003e20000100800 */
[-C--:B------:R-:W-:Y:S02]  /*3aa0*/  IADD3 R11, P4, R2, R29.reuse, RZ ;  /* 0x0000001d020b7210 */ /* 0x080fe40007f9e0ff */
[----:B0-----:R-:W-:Y:S01]  /*3ab0*/  IADD3 R10, P3, R6, R29, RZ ;  /* 0x0000001d060a7210 */ /* 0x001fe20007f7e0ff */
[----:B-1----:R-:W-:-:S04]  /*3ac0*/  IMAD R4, R3, 0xc, RZ ;  /* 0x0000000c03047824 */ /* 0x002fc800078e02ff */
[----:B------:R0:W-:Y:S01]  /*3ad0*/  STL [R1+0x594], R10 ;  /* 0x0005940a01007387 */ /* 0x0001e20000100800 */
[----:B------:R-:W-:-:S03]  /*3ae0*/  LEA.HI.X.SX32 R2, R2, R28, 0x1, P3 ;  /* 0x0000001c02027211 */ /* 0x000fc600018f0eff */
[----:B------:R1:W-:Y:S04]  /*3af0*/  STL [R1+0x510], R5 ;  /* 0x0005100501007387 */ /* 0x0003e80000100800 */
[----:B------:R2:W-:Y:S01]  /*3b00*/  STL [R1+0x5f4], R11 ;  /* 0x0005f40b01007387 */ /* 0x0005e20000100800 */
[-C--:B0-----:R-:W-:Y:S01]  /*3b10*/  LEA.HI.X.SX32 R10, R8, R28.reuse, 0x1, P2 ;  /* 0x0000001c080a7211 */ /* 0x081fe200010f0eff */
[C---:B------:R-:W-:Y:S02]  /*3b20*/  IMAD R8, R3.reuse, 0x5, RZ ;  /* 0x0000000503087824 */ /* 0x040fe400078e02ff */
[----:B-1----:R-:W-:Y:S02]  /*3b30*/  IMAD R5, R3, 0x6, RZ ;  /* 0x0000000603057824 */ /* 0x002fe400078e02ff */
[----:B------:R0:W-:Y:S01]  /*3b40*/  STL [R1+0x5b0], R10 ;  /* 0x0005b00a01007387 */ /* 0x0001e20000100800 */
[----:B------:R-:W-:-:S02]  /*3b50*/  LEA.HI.X.SX32 R8, R8, R28, 0x1, P5 ;  /* 0x0000001c08087211 */ /* 0x000fc400028f0eff */
[----:B--2---:R-:W-:-:S05]  /*3b60*/  IADD3 R11, P2, R4, R29, RZ ;  /* 0x0000001d040b7210 */ /* 0x004fca0007f5e0ff */
[----:B------:R-:W-:Y:S01]  /*3b70*/  STL [R1+0x624], R11 ;  /* 0x0006240b01007387 */ /* 0x000fe20000100800 */
[----:B0-----:R-:W-:Y:S02]  /*3b80*/  LEA.HI.X.SX32 R10, R9, R28, 0x1, P6 ;  /* 0x0000001c090a7211 */ /* 0x001fe400030f0eff */
[----:B------:R-:W-:-:S03]  /*3b90*/  IADD3 R9, P6, R5, R29, RZ ;  /* 0x0000001d05097210 */ /* 0x000fc60007fde0ff */
[----:B------:R0:W-:Y:S04]  /*3ba0*/  STL [R1+0x600], R10 ;  /* 0x0006000a01007387 */ /* 0x0001e80000100800 */
[----:B------:R1:W-:Y:S04]  /*3bb0*/  STL [R1+0x63c], R9 ;  /* 0x00063c0901007387 */ /* 0x0003e80000100800 */
[----:B------:R2:W-:Y:S01]  /*3bc0*/  STL [R1+0x628], R8 ;  /* 0x0006280801007387 */ /* 0x0005e20000100800 */
[----:B0-----:R-:W-:Y:S02]  /*3bd0*/  LEA R10, P5, R3, R29, 0x7 ;  /* 0x0000001d030a7211 */ /* 0x001fe400078a38ff */
[----:B-1----:R-:W-:-:S03]  /*3be0*/  LEA.HI.X.SX32 R9, R7, R28, 0x1, P0 ;  /* 0x0000001c07097211 */ /* 0x002fc600000f0eff */
[----:B------:R-:W-:Y:S01]  /*3bf0*/  STL [R1+0x454], R10 ;  /* 0x0004540a01007387 */ /* 0x000fe20000100800 */
[----:B------:R-:W-:Y:S02]  /*3c00*/  LEA.HI.X.SX32 R7, R6, R28, 0x1, P1 ;  /* 0x0000001c06077211 */ /* 0x000fe400008f0eff */
[CC--:B--2---:R-:W-:Y:S01]  /*3c10*/  LEA R8, P0, R3.reuse, R29.reuse, 0x6 ;  /* 0x0000001d03087211 */ /* 0x0c4fe200078030ff */
[----:B------:R-:W-:Y:S01]  /*3c20*/  STL [R1+0x350], R9 ;  /* 0x0003500901007387 */ /* 0x000fe20000100800 */
[----:B------:R-:W-:-:S03]  /*3c30*/  LEA R6, P1, R3, R29, 0x5 ;  /* 0x0000001d03067211 */ /* 0x000fc600078228ff */
[----:B------:R-:W-:Y:S04]  /*3c40*/  STL [R1+0x554], R8 ;  /* 0x0005540801007387 */ /* 0x000fe80000100800 */
[----:B------:R0:W-:Y:S04]  /*3c50*/  STL [R1+0x4d0], R7 ;  /* 0x0004d00701007387 */ /* 0x0001e80000100800 */
[----:B------:R1:W-:Y:S04]  /*3c60*/  STL [R1+0x5d4], R6 ;  /* 0x0005d40601007387 */ /* 0x0003e80000100800 */
[----:B------:R2:W-:Y:S01]  /*3c70*/  STL [R1+0x590], R2 ;  /* 0x0005900201007387 */ /* 0x0005e20000100800 */
[----:B0-----:R-:W-:-:S02]  /*3c80*/  LEA R7, P3, R3, R29, 0x4 ;  /* 0x0000001d03077211 */ /* 0x001fc400078620ff */
[----:B-1----:R-:W-:-:S03]  /*3c90*/  LEA.HI.X.SX32 R6, R4, R28, 0x1, P4 ;  /* 0x0000001c04067211 */ /* 0x002fc600020f0eff */
[----:B------:R-:W-:Y:S01]  /*3ca0*/  STL [R1+0x614], R7 ;  /* 0x0006140701007387 */ /* 0x000fe20000100800 */
[CC--:B------:R-:W-:Y:S01]  /*3cb0*/  LEA R4, P4, R3.reuse, R29.reuse, 0x3 ;  /* 0x0000001d03047211 */ /* 0x0c0fe200078818ff */
[----:B--2---:R-:W-:Y:S02]  /*3cc0*/  IMAD.SHL.U32 R2, R3, 0x2, RZ ;  /* 0x0000000203027824 */ /* 0x004fe400078e00ff */
[----:B------:R0:W-:Y:S04]  /*3cd0*/  STL [R1+0x5f0], R6 ;  /* 0x0005f00601007387 */ /* 0x0001e80000100800 */
[----:B------:R1:W-:Y:S01]  /*3ce0*/  STL [R1+0x634], R4 ;  /* 0x0006340401007387 */ /* 0x0003e20000100800 */
[-C--:B0-----:R-:W-:Y:S01]  /*3cf0*/  LEA.HI.X.SX32 R6, R5, R28.reuse, 0x1, P2 ;  /* 0x0000001c05067211 */ /* 0x081fe200010f0eff */
[----:B------:R-:W-:Y:S01]  /*3d00*/  IMAD R5, R3, 0x3, RZ ;  /* 0x0000000303057824 */ /* 0x000fe200078e02ff */
[-C--:B------:R-:W-:Y:S01]  /*3d10*/  IADD3 R7, P2, R2, R29.reuse, RZ ;  /* 0x0000001d02077210 */ /* 0x080fe20007f5e0ff */
[----:B-1----:R-:W2:Y:S03]  /*3d20*/  LDL R4, [R1+0x214] ;  /* 0x0002140001047983 */ /* 0x002ea60000100800 */
[----:B------:R-:W-:Y:S01]  /*3d30*/  LEA.HI.X.SX32 R8, R5, R28, 0x1, P6 ;  /* 0x0000001c05087211 */ /* 0x000fe200030f0eff */
[----:B------:R0:W-:Y:S04]  /*3d40*/  STL [R1+0x620], R6 ;  /* 0x0006200601007387 */ /* 0x0001e80000100800 */
[----:B------:R1:W-:Y:S04]  /*3d50*/  STL [R1+0x64c], R7 ;  /* 0x00064c0701007387 */ /* 0x0003e80000100800 */
[----:B------:R-:W3:Y:S01]  /*3d60*/  LDL R5, [R1+0x1b0] ;  /* 0x0001b00001057983 */ /* 0x000ee20000100800 */
[C---:B0-----:R-:W-:Y:S01]  /*3d70*/  IMAD.SHL.U32 R6, R3.reuse, 0x40, RZ ;  /* 0x0000004003067824 */ /* 0x041fe200078e00ff */
[----:B-1----:R-:W-:-:S04]  /*3d80*/  LEA R7, P6, R3, R29, 0x2 ;  /* 0x0000001d03077211 */ /* 0x002fc800078c10ff */
[----:B------:R-:W-:Y:S01]  /*3d90*/  LEA.HI.X.SX32 R6, R6, R28, 0x1, P5 ;  /* 0x0000001c06067211 */ /* 0x000fe200028f0eff */
[----:B------:R0:W-:Y:S01]  /*3da0*/  STL [R1+0x638], R8 ;  /* 0x0006380801007387 */ /* 0x0001e20000100800 */
[----:B------:R-:W-:-:S03]  /*3db0*/  IMAD.SHL.U32 R9, R3, 0x20, RZ ;  /* 0x0000002003097824 */ /* 0x000fc600078e00ff */
[----:B------:R1:W5:Y:S04]  /*3dc0*/  LDL.LU R29, [R1+0x688] ;  /* 0x00068800011d7983 */ /* 0x0003680000300800 */
[----:B------:R4:W-:Y:S01]  /*3dd0*/  STL [R1+0x644], R7 ;  /* 0x0006440701007387 */ /* 0x0009e20000100800 */
[----:B0-----:R-:W-:-:S03]  /*3de0*/  IMAD.SHL.U32 R8, R3, 0x10, RZ ;  /* 0x0000001003087824 */ /* 0x001fc600078e00ff */
[----:B------:R0:W-:Y:S01]  /*3df0*/  STL [R1+0x450], R6 ;  /* 0x0004500601007387 */ /* 0x0001e20000100800 */
[-C--:B------:R-:W-:Y:S01]  /*3e00*/  LEA.HI.X.SX32 R9, R9, R28.reuse, 0x1, P0 ;  /* 0x0000001c09097211 */ /* 0x080fe200000f0eff */
[C---:B----4-:R-:W-:Y:S02]  /*3e10*/  IMAD.SHL.U32 R7, R3.reuse, 0x8, RZ ;  /* 0x0000000803077824 */ /* 0x050fe400078e00ff */
[----:B0-----:R-:W-:Y:S01]  /*3e20*/  IMAD.SHL.U32 R6, R3, 0x4, RZ ;  /* 0x0000000403067824 */ /* 0x001fe200078e00ff */
[-C--:B------:R-:W-:Y:S02]  /*3e30*/  LEA.HI.X.SX32 R8, R8, R28.reuse, 0x1, P1 ;  /* 0x0000001c08087211 */ /* 0x080fe400008f0eff */
[-C--:B------:R-:W-:Y:S02]  /*3e40*/  LEA.HI.X.SX32 R7, R7, R28.reuse, 0x1, P3 ;  /* 0x0000001c07077211 */ /* 0x080fe400018f0eff */
[-C--:B------:R-:W-:Y:S02]  /*3e50*/  LEA.HI.X.SX32 R6, R6, R28.reuse, 0x1, P4 ;  /* 0x0000001c06067211 */ /* 0x080fe400020f0eff */
[----:B------:R-:W-:-:S02]  /*3e60*/  LEA.HI.X.SX32 R3, R3, R28, 0x1, P2 ;  /* 0x0000001c03037211 */ /* 0x000fc400010f0eff */
[----:B------:R-:W-:Y:S02]  /*3e70*/  LEA.HI.X.SX32 R2, R2, R28, 0x1, P6 ;  /* 0x0000001c02027211 */ /* 0x000fe400030f0eff */
[----:B------:R-:W0:Y:S04]  /*3e80*/  S2R R28, SR_TID.X ;  /* 0x00000000001c7919 */ /* 0x000e280000002100 */
[----:B------:R-:W-:Y:S04]  /*3e90*/  STL [R1+0x550], R9 ;  /* 0x0005500901007387 */ /* 0x000fe80000100800 */
[----:B------:R-:W-:Y:S04]  /*3ea0*/  STL [R1+0x5d0], R8 ;  /* 0x0005d00801007387 */ /* 0x000fe80000100800 */
[----:B------:R-:W-:Y:S04]  /*3eb0*/  STL [R1+0x610], R7 ;  /* 0x0006100701007387 */ /* 0x000fe80000100800 */
[----:B------:R-:W-:Y:S04]  /*3ec0*/  STL [R1+0x630], R6 ;  /* 0x0006300601007387 */ /* 0x000fe80000100800 */
[----:B------:R-:W-:Y:S01]  /*3ed0*/  STL [R1+0x648], R3 ;  /* 0x0006480301007387 */ /* 0x000fe20000100800 */
[----:B0-----:R-:W-:-:S03]  /*3ee0*/  LOP3.LUT R28, R28, 0xff, RZ, 0xc0, !PT ;  /* 0x000000ff1c1c7812 */ /* 0x001fc600078ec0ff */
[----:B------:R-:W-:Y:S02]  /*3ef0*/  STL [R1+0x20], RZ ;  /* 0x000020ff01007387 */ /* 0x000fe40000100800 */
[----:B------:R-:W-:Y:S02]  /*3f00*/  IMAD.SHL.U32 R28, R28, 0x2, RZ ;  /* 0x000000021c1c7824 */ /* 0x000fe400078e00ff */
[----:B------:R0:W-:Y:S04]  /*3f10*/  STL [R1+0x640], R2 ;  /* 0x0006400201007387 */ /* 0x0001e80000100800 */
[----:B------:R1:W-:Y:S04]  /*3f20*/  STL [R1+0x24], RZ ;  /* 0x000024ff01007387 */ /* 0x0003e80000100800 */
[----:B------:R1:W-:Y:S01]  /*3f30*/  STL [R1+0x28], RZ ;  /* 0x000028ff01007387 */ /* 0x0003e20000100800 */
[----:B0-----:R-:W-:-:S03]  /*3f40*/  LOP3.LUT R2, R28, 0x20, RZ, 0x3c, !PT ;  /* 0x000000201c027812 */ /* 0x001fc600078e3cff */
[----:B------:R1:W-:Y:S01]  /*3f50*/  STL [R1+0x2c], RZ ;  /* 0x00002cff01007387 */ /* 0x0003e20000100800 */
[----:B------:R-:W-:-:S03]  /*3f60*/  LOP3.LUT R2, R28, 0x50, RZ, 0x3c, !PT ;  /* 0x000000501c027812 */ /* 0x000fc600078e3cff */
[----:B------:R1:W-:Y:S04]  /*3f70*/  STL [R1+0x10], RZ ;  /* 0x000010ff01007387 */ /* 0x0003e80000100800 */
[----:B------:R1:W-:Y:S04]  /*3f80*/  STL [R1+0x14], RZ ;  /* 0x000014ff01007387 */ /* 0x0003e80000100800 */
[----:B------:R1:W-:Y:S04]  /*3f90*/  STL [R1+0x18], RZ ;  /* 0x000018ff01007387 */ /* 0x0003e80000100800 */
[----:B------:R1:W-:Y:S04]  /*3fa0*/  STL [R1+0x1c], RZ ;  /* 0x00001cff01007387 */ /* 0x0003e80000100800 */
[----:B------:R1:W-:Y:S04]  /*3fb0*/  STL [R1], RZ ;  /* 0x000000ff01007387 */ /* 0x0003e80000100800 */
[----:B------:R1:W-:Y:S04]  /*3fc0*/  STL [R1+0x4], RZ ;  /* 0x000004ff01007387 */ /* 0x0003e80000100800 */
[----:B------:R1:W-:Y:S04]  /*3fd0*/  STL [R1+0x8], RZ ;  /* 0x000008ff01007387 */ /* 0x0003e80000100800 */
[----:B------:R1:W-:Y:S01]  /*3fe0*/  STL [R1+0xc], RZ ;  /* 0x00000cff01007387 */ /* 0x0003e20000100800 */
[----:B------:R-:W-:-:S02]  /*3ff0*/  LOP3.LUT R3, R28, 0x10, RZ, 0x3c, !PT ;  /* 0x000000101c037812 */ /* 0x000fc400078e3cff */
[C---:B------:R-:W-:Y:S02]  /*4000*/  LOP3.LUT R6, R28.reuse, 0x30, RZ, 0x3c, !PT ;  /* 0x000000301c067812 */ /* 0x040fe400078e3cff */
[C---:B------:R-:W-:Y:S02]  /*4010*/  LOP3.LUT R3, R28.reuse, 0x40, RZ, 0x3c, !PT ;  /* 0x000000401c037812 */ /* 0x040fe400078e3cff */
[C---:B------:R-:W-:Y:S02]  /*4020*/  LOP3.LUT R6, R28.reuse, 0x60, RZ, 0x3c, !PT ;  /* 0x000000601c067812 */ /* 0x040fe400078e3cff */
[----:B------:R-:W-:Y:S02]  /*4030*/  LOP3.LUT R3, R28, 0x70, RZ, 0x3c, !PT ;  /* 0x000000701c037812 */ /* 0x000fe400078e3cff */
[----:B--2---:R-:W-:Y:S02]  /*4040*/  LOP3.LUT R2, R4, 0x20, RZ, 0x3c, !PT ;  /* 0x0000002004027812 */ /* 0x004fe400078e3cff */
[----:B---3--:R-:W-:-:S05]  /*4050*/  LOP3.LUT R2, R5, 0x40, RZ, 0x3c, !PT ;  /* 0x0000004005027812 */ /* 0x008fca00078e3cff */
[----:B------:R1:W-:Y:S01]  /*4060*/  STL [R1+0x678], R2 ;  /* 0x0006780201007387 */ /* 0x0003e20000100800 */
[C---:B------:R-:W-:Y:S02]  /*4070*/  LOP3.LUT R6, R4.reuse, 0x40, RZ, 0x3c, !PT ;  /* 0x0000004004067812 */ /* 0x040fe400078e3cff */
[----:B------:R-:W-:-:S06]  /*4080*/  LOP3.LUT R3, R4, 0x60, RZ, 0x3c, !PT ;  /* 0x0000006004037812 */ /* 0x000fcc00078e3cff */
.L_x_2:
[----:B-----5:R-:W2:Y:S01]  /*4090*/  LDL R3, [R1+0x84] ;  /* 0x0000840001037983 */ /* 0x020ea20000100800 */
[----:B------:R-:W-:-:S03]  /*40a0*/  IMAD.MOV.U32 R4, RZ, RZ, c[0x0][0x180] ;  /* 0x00006000ff047624 */ /* 0x000fc600078e00ff */
[----:B--2---:R0:W-:Y:S04]  /*40b0*/  STL [R1+0xab4], R3 ;  /* 0x000ab40301007387 */ /* 0x0041e80000100800 */
[----:B-1----:R-:W2:Y:S04]  /*40c0*/  LDL R2, [R1+0x88] ;  /* 0x0000880001027983 */ /* 0x002ea80000100800 */
[----:B0-----:R-:W3:Y:S04]  /*40d0*/  LDL R3, [R1+0x210] ;  /* 0x0002100001037983 */ /* 0x001ee80000100800 */
[----:B------:R-:W-:Y:S04]  /*40e0*/  STL [R1+0x968], R5 ;  /* 0x0009680501007387 */ /* 0x000fe80000100800 */
        /* <DEDUP_REMOVED lines=32> */
[----:B------:R0:W-:Y:S04]  /*42f0*/  STL [R1+0xab0], R5 ;  /* 0x000ab00501007387 */ /* 0x0001e80000100800 */
        /* <DEDUP_REMOVED lines=69> */
[----:B------:R-:W-:Y:S01]  /*4750*/  STL [R1+0x914], R9 ;  /* 0x0009140901007387 */ /* 0x000fe20000100800 */
[----:B---3--:R-:W-:-:S03]  /*4760*/  IMAD R4, R3, -0x80, R4 ;  /* 0xffffff8003047824 */ /* 0x008fc600078e0204 */
[----:B------:R-:W-:Y:S04]  /*4770*/  STL [R1+0x910], R11 ;  /* 0x0009100b01007387 */ /* 0x000fe80000100800 */
[----:B------:R-:W-:Y:S04]  /*4780*/  STL [R1+0x90c], R13 ;  /* 0x00090c0d01007387 */ /* 0x000fe80000100800 */
[----:B-----5:R-:W-:Y:S04]  /*4790*/  STL [R1+0x8c0], R29 ;  /* 0x0008c01d01007387 */ /* 0x020fe80000100800 */
[----:B------:R-:W-:Y:S04]  /*47a0*/  STL [R1+0x778], R0 ;  /* 0x0007780001007387 */ /* 0x000fe80000100800 */
[----:B------:R-:W2:Y:S01]  /*47b0*/  LDL.LU R3, [R1+0xab4] ;  /* 0x000ab40001037983 */ /* 0x000ea20000300800 */
[----:B------:R-:W-:-:S02]  /*47c0*/  ISETP.GT.AND P0, PT, R4, RZ, PT ;  /* 0x000000ff0400720c */ /* 0x000fc40003f04270 */
[----:B0-----:R-:W-:-:S11]  /*47d0*/  PRMT R5, RZ, 0x7610, R5 ;  /* 0x00007610ff057816 */ /* 0x001fd60000000005 */
[----:B--2---:R-:W2:Y:S01]  /*47e0*/  @P0 LDG.E.U16 R5, [R2.64] ;  /* 0x0000000602050981 */ /* 0x004ea2000c1e1500 */
[----:B------:R-:W-:-:S03]  /*47f0*/  ISETP.GT.AND P1, PT, R4, 0x1, PT ;  /* 0x000000010400780c */ /* 0x000fc60003f24270 */
[----:B--2---:R0:W-:Y:S04]  /*4800*/  STL [R1+0x20c], R5 ;  /* 0x00020c0501007387 */ /* 0x0041e80000100800 */
[----:B0-----:R-:W2:Y:S04]  /*4810*/  LDL.LU R5, [R1+0xab0] ;  /* 0x000ab00001057983 */ /* 0x001ea80000300800 */
[----:B------:R-:W3:Y:S04]  /*4820*/  LDL R2, [R1+0x648] ;  /* 0x0006480001027983 */ /* 0x000ee80000100800 */
[----:B------:R-:W3:Y:S01]  /*4830*/  LDL R3, [R1+0x64c] ;  /* 0x00064c0001037983 */ /* 0x000ee20000100800 */
[----:B------:R-:W-:-:S02]  /*4840*/  PRMT R7, RZ, 0x7610, R7 ;  /* 0x00007610ff077816 */ /* 0x000fc40000000007 */
[----:B---3--:R-:W-:-:S04]  /*4850*/  @P1 LOP3.LUT R3, R3, R2, RZ, 0x3c, !PT ;  /* 0x0000000203031212 */ /* 0x008fc800078e3cff */
[----:B------:R-:W-:-:S04]  /*4860*/  @P1 LOP3.LUT R2, R3, R2, RZ, 0x3c, !PT ;  /* 0x0000000203021212 */ /* 0x000fc800078e3cff */
[----:B------:R-:W-:-:S05]  /*4870*/  @P1 LOP3.LUT R3, R3, R2, RZ, 0x3c, !PT ;  /* 0x0000000203031212 */ /* 0x000fca00078e3cff */
[----:B------:R-:W3:Y:S01]  /*4880*/  @P1 LDG.E.U16 R7, [R2.64] ;  /* 0x0000000602071981 */ /* 0x000ee2000c1e1500 */
[----:B------:R-:W-:-:S03]  /*4890*/  ISETP.GT.AND P2, PT, R4, 0x2, PT ;  /* 0x000000020400780c */ /* 0x000fc60003f44270 */
[----:B---3--:R0:W-:Y:S04]  /*48a0*/  STL [R1+0x208], R7 ;  /* 0x0002080701007387 */ /* 0x0081e80000100800 */
[----:B0-----:R-:W3:Y:S04]  /*48b0*/  LDL.LU R7, [R1+0xaac] ;  /* 0x000aac0001077983 */ /* 0x001ee80000300800 */
[----:B------:R-:W4:Y:S04]  /*48c0*/  LDL R2, [R1+0x640] ;  /* 0x0006400001027983 */ /* 0x000f280000100800 */
[----:B------:R-:W4:Y:S01]  /*48d0*/  LDL R3, [R1+0x644] ;  /* 0x0006440001037983 */ /* 0x000f220000100800 */
[----:B--2---:R-:W-:-:S02]  /*48e0*/  PRMT R5, RZ, 0x7610, R5 ;  /* 0x00007610ff057816 */ /* 0x004fc40000000005 */
[----:B----4-:R-:W-:-:S04]  /*48f0*/  @P2 LOP3.LUT R3, R3, R2, RZ, 0x3c, !PT ;  /* 0x0000000203032212 */ /* 0x010fc800078e3cff */
[----:B------:R-:W-:-:S04]  /*4900*/  @P2 LOP3.LUT R2, R3, R2, RZ, 0x3c, !PT ;  /* 0x0000000203022212 */ /* 0x000fc800078e3cff */
[----:B------:R-:W-:-:S05]  /*4910*/  @P2 LOP3.LUT R3, R3, R2, RZ, 0x3c, !PT ;  /* 0x0000000203032212 */ /* 0x000fca00078e3cff */
[----:B------:R-:W2:Y:S01]  /*4920*/  @P2 LDG.E.U16 R5, [R2.64] ;  /* 0x0000000602052981 */ /* 0x000ea2000c1e1500 */
[----:B------:R-:W-:-:S03]  /*4930*/  ISETP.GT.AND P3, PT, R4, 0x3, PT ;  /* 0x000000030400780c */ /* 0x000fc60003f64270 */
[----:B--2---:R0:W-:Y:S04]  /*4940*/  STL [R1+0x204], R5 ;  /* 0x0002040501007387 */ /* 0x0041e80000100800 */
[----:B0-----:R-:W2:Y:S04]  /*4950*/  LDL.LU R5, [R1+0xaa8] ;  /* 0x000aa80001057983 */ /* 0x001ea80000300800 */
[----:B------:R-:W4:Y:S04]  /*4960*/  LDL R2, [R1+0x638] ;  /* 0x0006380001027983 */ /* 0x000f280000100800 */
[----:B------:R-:W4:Y:S01]  /*4970*/  LDL R3, [R1+0x63c] ;  /* 0x00063c0001037983 */ /* 0x000f220000100800 */
[----:B------:R-:W-:-:S02]  /*4980*/  PRMT R28, RZ, 0x7610, R28 ;  /* 0x00007610ff1c7816 */ /* 0x000fc4000000001c */
[----:B----4-:R-:W-:-:S04]  /*4990*/  @P3 LOP3.LUT R3, R3, R2, RZ, 0x3c, !PT ;  /* 0x0000000203033212 */ /* 0x010fc800078e3cff */
[----:B------:R-:W-:-:S04]  /*49a0*/  @P3 LOP3.LUT R2, R3, R2, RZ, 0x3c, !PT ;  /* 0x0000000203023212 */ /* 0x000fc800078e3cff */
[----:B------:R-:W-:-:S05]  /*49b0*/  @P3 LOP3.LUT R3, R3, R2, RZ, 0x3c, !PT ;  /* 0x0000000203033212 */ /* 0x000fca00078e3cff */
[----:B------:R-:W4:Y:S01]  /*49c0*/  @P3 LDG.E.U16 R28, [R2.64] ;  /* 0x00000006021c3981 */ /* 0x000f22000c1e1500 */
[----:B------:R-:W-:-:S03]  /*49d0*/  ISETP.GT.AND P4, PT, R4, 0x4, PT ;  /* 0x000000040400780c */ /* 0x000fc60003f84270 */
[----:B----4-:R0:W-:Y:S04]  /*49e0*/  STL [R1+0x200], R28 ;  /* 0x0002001c01007387 */ /* 0x0101e80000100800 */
[----:B0-----:R-:W4:Y:S04]  /*49f0*/  LDL.LU R28, [R1+0xaa4] ;  /* 0x000aa400011c7983 */ /* 0x001f280000300800 */
[----:B------:R-:W2:Y:S04]  /*4a00*/  LDL R2, [R1+0x630] ;  /* 0x0006300001027983 */ /* 0x000ea80000100800 */
[----:B------:R-:W2:Y:S01]  /*4a10*/  LDL R3, [R1+0x634] ;  /* 0x0006340001037983 */ /* 0x000ea20000100800 */
[----:B---3--:R-:W-:-:S02]  /*4a20*/  PRMT R7, RZ, 0x7610, R7 ;  /* 0x00007610ff077816 */ /* 0x008fc40000000007 */
[----:B--2---:R-:W-:-:S04]  /*4a30*/  @P4 LOP3.LUT R3, R3, R2, RZ, 0x3c, !PT ;  /* 0x0000000203034212 */ /* 0x004fc800078e3cff */
[----:B------:R-:W-:-:S04]  /*4a40*/  @P4 LOP3.LUT R2, R3, R2, RZ, 0x3c, !PT ;  /* 0x0000000203024212 */ /* 0x000fc800078e3cff */
[----:B------:R-:W-:-:S05]  /*4a50*/  @P4 LOP3.LUT R3, R3, R2, RZ, 0x3c, !PT ;  /* 0x0000000203034212 */ /* 0x000fca00078e3cff */
[----:B------:R-:W2:Y:S01]  /*4a60*/  @P4 LDG.E.U16 R7, [R2.64] ;  /* 0x0000000602074981 */ /* 0x000ea2000c1e1500 */
        /* <DEDUP_REMOVED lines=13> */
[----:B------:R-:W3:Y:S04]  /*4b40*/  LDL R2, [R1+0x620] ;  /* 0x0006200001027983 */ /* 0x000ee80000100800 */
[----:B------:R-:W3:Y:S01]  /*4b50*/  LDL R3, [R1+0x624] ;  /* 0x0006240001037983 */ /* 0x000ee20000100800 */
[----:B--2---:R-:W-:-:S02]  /*4b60*/  PRMT R7, RZ, 0x7610, R7 ;  /* 0x00007610ff077816 */ /* 0x004fc40000000007 */
[----:B---3--:R-:W-:-:S04]  /*4b70*/  @P1 LOP3.LUT R3, R3, R2, RZ, 0x3c, !PT ;  /* 0x0000000203031212 */ /* 0x008fc800078e3cff */
        /* <DEDUP_REMOVED lines=16> */
[----:B------:R-:W2:Y:S04]  /*4c80*/  LDL R2, [R1+0x610] ;  /* 0x0006100001027983 */ /* 0x000ea80000100800 */
[----:B------:R-:W2:Y:S01]  /*4c90*/  LDL R3, [R1+0x614] ;  /* 0x0006140001037983 */ /* 0x000ea20000100800 */
[----:B----4-:R-:W-:-:S02]  /*4ca0*/  PRMT R28, RZ, 0x7610, R28 ;  /* 0x00007610ff1c7816 */ /* 0x010fc4000000001c */
[----:B--2---:R-:W-:-:S04]  /*4cb0*/  @P2 LOP3.LUT R3, R3, R2, RZ, 0x3c, !PT ;  /* 0x0000000203032212 */ /* 0x004fc800078e3cff */
        /* <DEDUP_REMOVED lines=28> */
[----:B----4-:R-:W-:-:S02]  /*4e80*/  PRMT R7, RZ, 0x7610, R7 ;  /* 0x00007610ff077816 */ /* 0x010fc40000000007 */
        /* <DEDUP_REMOVED lines=719> */
[----:B---3--:R-:W-:-:S02]  /*7b80*/  PRMT R7, RZ, 0x7610, R7 ;  /* 0x00007610ff077816 */ /* 0x008fc40000000007 */
[----:B----4-:R-:W-:-:S04]  /*7b90*/  @P2 LOP3.LUT R3, R3, R2, RZ, 0x3c, !PT ;  /* 0x0000000203032212 */ /* 0x010fc800078e3cff */
        /* <DEDUP_REMOVED lines=18> */
[----:B------:R-:W-:-:S02]  /*7cc0*/  PRMT R6, RZ, 0x7610, R6 ;  /* 0x00007610ff067816 */ /* 0x000fc40000000006 */
[----:B--2---:R-:W-:-:S04]  /*7cd0*/  @P4 LOP3.LUT R3, R3, R2, RZ, 0x3c, !PT ;  /* 0x0000000203034212 */ /* 0x004fc800078e3cff */
[----:B------:R-:W-:-:S04]  /*7ce0*/  @P4 LOP3.LUT R2, R3, R2, RZ, 0x3c, !PT ;  /* 0x0000000203024212 */ /* 0x000fc800078e3cff */
[----:B------:R-:W-:-:S05]  /*7cf0*/  @P4 LOP3.LUT R3, R3, R2, RZ, 0x3c, !PT ;  /* 0x0000000203034212 */ /* 0x000fca00078e3cff */
[----:B------:R-:W2:Y:S01]  /*7d00*/  @P4 LDG.E.U16 R6, [R2.64] ;  /* 0x0000000602064981 */ /* 0x000ea2000c1e1500 */
[----:B------:R-:W-:-:S03]  /*7d10*/  ISETP.GT.AND P1, PT, R4, 0x56, PT ;  /* 0x000000560400780c */ /* 0x000fc60003f24270 */
[----:B--2---:R0:W-:Y:S04]  /*7d20*/  STL [R1+0xb4], R6 ;  /* 0x0000b40601007387 */ /* 0x0041e80000100800 */
[----:B0-----:R-:W2:Y:S04]  /*7d30*/  LDL.LU R6, [R1+0x95c] ;  /* 0x00095c0001067983 */ /* 0x001ea80000300800 */
        /* <DEDUP_REMOVED lines=166> */
[----:B------:R0:W2:Y:S04]  /*87a0*/  @P0 LDG.E.U16 R5, [R2.64] ;  /* 0x0000000602050981 */ /* 0x0000a8000c1e1500 */
[----:B0-----:R-:W2:Y:S04]  /*87b0*/  LDL R2, [R1+0x318] ;  /* 0x0003180001027983 */ /* 0x001ea80000100800 */
[----:B------:R-:W2:Y:S01]  /*87c0*/  LDL R3, [R1+0x31c] ;  /* 0x00031c0001037983 */ /* 0x000ea20000100800 */
[----:B------:R-:W-:Y:S02]  /*87d0*/  ISETP.GT.AND P2, PT, R4, 0x67, PT ;  /* 0x000000670400780c */ /* 0x000fe40003f44270 */
[----:B------:R-:W-:-:S11]  /*87e0*/  PRMT R8, RZ, 0x7610, R8 ;  /* 0x00007610ff087816 */ /* 0x000fd60000000008 */
[----:B--2---:R-:W-:-:S04]  /*87f0*/  @P2 LOP3.LUT R3, R3, R2, RZ, 0x3c, !PT ;  /* 0x0000000203032212 */ /* 0x004fc800078e3cff */
[----:B------:R-:W-:-:S04]  /*8800*/  @P2 LOP3.LUT R2, R3, R2, RZ, 0x3c, !PT ;  /* 0x0000000203022212 */ /* 0x000fc800078e3cff */
[----:B------:R-:W-:-:S05]  /*8810*/  @P2 LOP3.LUT R3, R3, R2, RZ, 0x3c, !PT ;  /* 0x0000000203032212 */ /* 0x000fca00078e3cff */
[----:B------:R-:W2:Y:S04]  /*8820*/  @P2 LDG.E.U16 R8, [R2.64] ;  /* 0x0000000602082981 */ /* 0x000ea8000c1e1500 */
[----:B------:R0:W-:Y:S04]  /*8830*/  STL [R1+0x64], R5 ;  /* 0x0000640501007387 */ /* 0x0001e80000100800 */
[----:B0-----:R-:W3:Y:S04]  /*8840*/  LDL R5, [R1+0x2fc] ;  /* 0x0002fc0001057983 */ /* 0x001ee80000100800 */
[----:B--2---:R0:W-:Y:S04]  /*8850*/  STL [R1+0x60], R8 ;  /* 0x0000600801007387 */ /* 0x0041e80000100800 */
[----:B0-----:R-:W2:Y:S04]  /*8860*/  LDL.LU R8, [R1+0x918] ;  /* 0x0009180001087983 */ /* 0x001ea80000300800 */
[----:B------:R-:W2:Y:S04]  /*8870*/  LDL R2, [R1+0x310] ;  /* 0x0003100001027983 */ /* 0x000ea80000100800 */
[----:B------:R-:W2:Y:S01]  /*8880*/  LDL R3, [R1+0x314] ;  /* 0x0003140001037983 */ /* 0x000ea20000100800 */
[----:B------:R-:W-:-:S02]  /*8890*/  ISETP.GT.AND P3, PT, R4, 0x68, PT ;  /* 0x000000680400780c */ /* 0x000fc40003f64270 */
[----:B------:R-:W-:-:S11]  /*88a0*/  PRMT R9, RZ, 0x7610, R9 ;  /* 0x00007610ff097816 */ /* 0x000fd60000000009 */
        /* <DEDUP_REMOVED lines=9> */
[----:B---3--:R-:W-:-:S02]  /*8940*/  PRMT R7, RZ, 0x7610, R7 ;  /* 0x00007610ff077816 */ /* 0x008fc40000000007 */
[----:B--2---:R-:W-:-:S04]  /*8950*/  @P4 LOP3.LUT R3, R3, R2, RZ, 0x3c, !PT ;  /* 0x0000000203034212 */ /* 0x004fc800078e3cff */
[----:B------:R-:W-:-:S04]  /*8960*/  @P4 LOP3.LUT R2, R3, R2, RZ, 0x3c, !PT ;  /* 0x0000000203024212 */ /* 0x000fc800078e3cff */
[----:B------:R-:W-:-:S05]  /*8970*/  @P4 LOP3.LUT R3, R3, R2, RZ, 0x3c, !PT ;  /* 0x0000000203034212 */ /* 0x000fca00078e3cff */
[----:B------:R0:W2:Y:S04]  /*8980*/  @P4 LDG.E.U16 R7, [R2.64] ;  /* 0x0000000602074981 */ /* 0x0000a8000c1e1500 */
[----:B0-----:R-:W3:Y:S04]  /*8990*/  LDL R2, [R1+0x300] ;  /* 0x0003000001027983 */ /* 0x001ee80000100800 */
[----:B------:R-:W3:Y:S01]  /*89a0*/  LDL R3, [R1+0x304] ;  /* 0x0003040001037983 */ /* 0x000ee20000100800 */
[----:B------:R-:W-:Y:S02]  /*89b0*/  ISETP.GT.AND P0, PT, R4, 0x6a, PT ;  /* 0x0000006a0400780c */ /* 0x000fe40003f04270 */
[----:B------:R-:W-:-:S11]  /*89c0*/  PRMT R11, RZ, 0x7610, R11 ;  /* 0x00007610ff0b7816 */ /* 0x000fd6000000000b */
[----:B---3--:R-:W-:-:S04]  /*89d0*/  @P0 LOP3.LUT R3, R3, R2, RZ, 0x3c, !PT ;  /* 0x0000000203030212 */ /* 0x008fc800078e3cff */
[----:B------:R-:W-:-:S04]  /*89e0*/  @P0 LOP3.LUT R2, R3, R2, RZ, 0x3c, !PT ;  /* 0x0000000203020212 */ /* 0x000fc800078e3cff */
[----:B------:R-:W-:-:S05]  /*89f0*/  @P0 LOP3.LUT R3, R3, R2, RZ, 0x3c, !PT ;  /* 0x0000000203030212 */ /* 0x000fca00078e3cff */
[----:B------:R-:W3:Y:S04]  /*8a00*/  @P0 LDG.E.U16 R11, [R2.64] ;  /* 0x00000006020b0981 */ /* 0x000ee8000c1e1500 */
[----:B--2---:R0:W-:Y:S04]  /*8a10*/  STL [R1+0x58], R7 ;  /* 0x0000580701007387 */ /* 0x0041e80000100800 */
[----:B0-----:R-:W2:Y:S01]  /*8a20*/  LDL R7, [R1+0x2e4] ;  /* 0x0002e40001077983 */ /* 0x001ea20000100800 */
[----:B------:R-:W-:-:S03]  /*8a30*/  ISETP.GT.AND P1, PT, R4, 0x6b, PT ;  /* 0x0000006b0400780c */ /* 0x000fc60003f24270 */
[----:B---3--:R0:W-:Y:S04]  /*8a40*/  STL [R1+0x54], R11 ;  /* 0x0000540b01007387 */ /* 0x0081e80000100800 */
[----:B0-----:R-:W3:Y:S04]  /*8a50*/  LDL.LU R11, [R1+0x910] ;  /* 0x00091000010b7983 */ /* 0x001ee80000300800 */
[----:B------:R-:W2:Y:S01]  /*8a60*/  LDL R3, [R1+0x2f8] ;  /* 0x0002f80001037983 */ /* 0x000ea20000100800 */
[----:B------:R-:W-:Y:S01]  /*8a70*/  PRMT R0, RZ, 0x7610, R0 ;  /* 0x00007610ff007816 */ /* 0x000fe20000000000 */
[----:B------:R-:W-:Y:S01]  /*8a80*/  @P1 IMAD.MOV.U32 R2, RZ, RZ, R5 ;  /* 0x000000ffff021224 */ /* 0x000fe200078e0005 */
[----:B------:R-:W-:Y:S01]  /*8a90*/  ISETP.GT.AND P2, PT, R4, 0x6c, PT ;  /* 0x0000006c0400780c */ /* 0x000fe20003f44270 */
[----:B------:R-:W3:Y:S04]  /*8aa0*/  LDL R5, [R1+0x2d8] ;  /* 0x0002d80001057983 */ /* 0x000ee80000100800 */
[----:B--2---:R0:W2:Y:S04]  /*8ab0*/  @P1 LDG.E.U16 R0, [R2.64] ;  /* 0x0000000602001981 */ /* 0x0040a8000c1e1500 */
[----:B0-----:R-:W2:Y:S04]  /*8ac0*/  LDL R2, [R1+0x2f0] ;  /* 0x0002f00001027983 */ /* 0x001ea80000100800 */
[----:B------:R-:W2:Y:S01]  /*8ad0*/  LDL R3, [R1+0x2f4] ;  /* 0x0002f40001037983 */ /* 0x000ea20000100800 */
[----:B------:R-:W-:-:S02]  /*8ae0*/  PRMT R13, RZ, 0x7610, R13 ;  /* 0x00007610ff0d7816 */ /* 0x000fc4000000000d */
        /* <DEDUP_REMOVED lines=11> */
[----:B----4-:R-:W-:-:S11]  /*8ba0*/  PRMT R28, RZ, 0x7610, R28 ;  /* 0x00007610ff1c7816 */ /* 0x010fd6000000001c */
[----:B--2---:R-:W-:-:S04]  /*8bb0*/  @P0 LOP3.LUT R3, R3, R2, RZ, 0x3c, !PT ;  /* 0x0000000203030212 */ /* 0x004fc800078e3cff */
[----:B------:R-:W-:-:S04]  /*8bc0*/  @P0 LOP3.LUT R2, R3, R2, RZ, 0x3c, !PT ;  /* 0x0000000203020212 */ /* 0x000fc800078e3cff */
[----:B------:R-:W-:-:S05]  /*8bd0*/  @P0 LOP3.LUT R3, R3, R2, RZ, 0x3c, !PT ;  /* 0x0000000203030212 */ /* 0x000fca00078e3cff */
[----:B------:R-:W2:Y:S01]  /*8be0*/  @P0 LDG.E.U16 R28, [R2.64] ;  /* 0x00000006021c0981 */ /* 0x000ea2000c1e1500 */
[C---:B------:R-:W-:Y:S02]  /*8bf0*/  ISETP.GT.AND P1, PT, R4.reuse, 0x6e, PT ;  /* 0x0000006e0400780c */ /* 0x040fe40003f24270 */
[----:B------:R-:W-:Y:S01]  /*8c00*/  PRMT R6, RZ, 0x7610, R6 ;  /* 0x00007610ff067816 */ /* 0x000fe20000000006 */
[----:B--2---:R-:W-:Y:S04]  /*8c10*/  STL [R1+0x48], R28 ;  /* 0x0000481c01007387 */ /* 0x004fe80000100800 */
[----:B------:R-:W2:Y:S06]  /*8c20*/  LDL R3, [R1+0x2e0] ;  /* 0x0002e00001037983 */ /* 0x000eac0000100800 */
[----:B------:R-:W-:Y:S01]  /*8c30*/  @P1 IMAD.MOV.U32 R2, RZ, RZ, R7 ;  /* 0x000000ffff021224 */ /* 0x000fe200078e0007 */
[----:B------:R-:W-:-:S02]  /*8c40*/  ISETP.GT.AND P0, PT, R4, 0x6f, PT ;  /* 0x0000006f0400780c */ /* 0x000fc40003f04270 */
[----:B------:R-:W-:Y:S01]  /*8c50*/  PRMT R29, RZ, 0x7610, R29 ;  /* 0x00007610ff1d7816 */ /* 0x000fe2000000001d */
[----:B------:R-:W4:Y:S04]  /*8c60*/  LDL R7, [R1+0x2c8] ;  /* 0x0002c80001077983 */ /* 0x000f280000100800 */
[----:B--2---:R3:W2:Y:S06]  /*8c70*/  @P1 LDG.E.U16 R6, [R2.64] ;  /* 0x0000000602061981 */ /* 0x0046ac000c1e1500 */
[----:B---3--:R-:W-:-:S02]  /*8c80*/  @P0 IMAD.MOV.U32 R2, RZ, RZ, R0 ;  /* 0x000000ffff020224 */ /* 0x008fc400078e0000 */
[----:B------:R-:W-:-:S05]  /*8c90*/  @P0 IMAD.MOV.U32 R3, RZ, RZ, R5 ;  /* 0x000000ffff030224 */ /* 0x000fca00078e0005 */
[----:B------:R0:W3:Y:S04]  /*8ca0*/  @P0 LDG.E.U16 R29, [R2.64] ;  /* 0x00000006021d0981 */ /* 0x0000e8000c1e1500 */
[----:B--2---:R1:W-:Y:S04]  /*8cb0*/  STL [R1+0x44], R6 ;  /* 0x0000440601007387 */ /* 0x0043e80000100800 */
[----:B0-----:R-:W2:Y:S04]  /*8cc0*/  LDL R2, [R1+0x2d0] ;  /* 0x0002d00001027983 */ /* 0x001ea80000100800 */
[----:B------:R-:W2:Y:S01]  /*8cd0*/  LDL R3, [R1+0x2d4] ;  /* 0x0002d40001037983 */ /* 0x000ea20000100800 */
[----:B------:R-:W-:-:S02]  /*8ce0*/  ISETP.GT.AND P1, PT, R4, 0x70, PT ;  /* 0x000000700400780c */ /* 0x000fc40003f24270 */
[----:B------:R-:W-:Y:S01]  /*8cf0*/  PRMT R27, RZ, 0x7610, R27 ;  /* 0x00007610ff1b7816 */ /* 0x000fe2000000001b */
[----:B-1----:R-:W3:Y:S01]  /*8d00*/  LDL R6, [R1+0x2cc] ;  /* 0x0002cc0001067983 */ /* 0x002ee20000100800 */
[----:B------:R-:W-:-:S03]  /*8d10*/  ISETP.GT.AND P0, PT, R4, 0x71, PT ;  /* 0x000000710400780c */ /* 0x000fc60003f04270 */
[----:B------:R-:W3:Y:S04]  /*8d20*/  LDL R5, [R1+0x2c0] ;  /* 0x0002c00001057983 */ /* 0x000ee80000100800 */
[----:B------:R-:W3:Y:S02]  /*8d30*/  LDL R0, [R1+0x2c4] ;  /* 0x0002c40001007983 */ /* 0x000ee40000100800 */
[----:B--2---:R-:W-:-:S04]  /*8d40*/  @P1 LOP3.LUT R3, R3, R2, RZ, 0x3c, !PT ;  /* 0x0000000203031212 */ /* 0x004fc800078e3cff */
[----:B------:R-:W-:-:S04]  /*8d50*/  @P1 LOP3.LUT R2, R3, R2, RZ, 0x3c, !PT ;  /* 0x0000000203021212 */ /* 0x000fc800078e3cff */
[----:B------:R-:W-:-:S05]  /*8d60*/  @P1 LOP3.LUT R3, R3, R2, RZ, 0x3c, !PT ;  /* 0x0000000203031212 */ /* 0x000fca00078e3cff */
[----:B------:R0:W2:Y:S01]  /*8d70*/  @P1 LDG.E.U16 R27, [R2.64] ;  /* 0x00000006021b1981 */ /* 0x0000a2000c1e1500 */
[----:B------:R-:W-:-:S03]  /*8d80*/  PRMT R26, RZ, 0x7610, R26 ;  /* 0x00007610ff1a7816 */ /* 0x000fc6000000001a */
[----:B---3--:R1:W-:Y:S01]  /*8d90*/  STL [R1+0x8c4], R29 ;  /* 0x0008c41d01007387 */ /* 0x0083e20000100800 */
[----:B0-----:R-:W-:Y:S02]  /*8da0*/  @P0 IMAD.MOV.U32 R2, RZ, RZ, R6 ;  /* 0x000000ffff020224 */ /* 0x001fe400078e0006 */
[----:B----4-:R-:W-:Y:S01]  /*8db0*/  @P0 IMAD.MOV.U32 R3, RZ, RZ, R7 ;  /* 0x000000ffff030224 */ /* 0x010fe200078e0007 */
[----:B-1----:R-:W3:Y:S04]  /*8dc0*/  LDL R29, [R1+0x2bc] ;  /* 0x0002bc00011d7983 */ /* 0x002ee80000100800 */
[----:B------:R0:W4:Y:S01]  /*8dd0*/  @P0 LDG.E.U16 R26, [R2.64] ;  /* 0x00000006021a0981 */ /* 0x000122000c1e1500 */
[----:B------:R-:W-:-:S03]  /*8de0*/  ISETP.GT.AND P1, PT, R4, 0x72, PT ;  /* 0x000000720400780c */ /* 0x000fc60003f24270 */
[----:B--2---:R1:W-:Y:S04]  /*8df0*/  STL [R1+0x904], R27 ;  /* 0x0009041b01007387 */ /* 0x0043e80000100800 */
[----:B------:R-:W2:Y:S04]  /*8e00*/  LDL R7, [R1+0x2b0] ;  /* 0x0002b00001077983 */ /* 0x000ea80000100800 */
[----:B------:R-:W2:Y:S04]  /*8e10*/  LDL R6, [R1+0x2b4] ;  /* 0x0002b40001067983 */ /* 0x000ea80000100800 */
[----:B-1----:R-:W2:Y:S01]  /*8e20*/  LDL R27, [R1+0x2b8] ;  /* 0x0002b800011b7983 */ /* 0x002ea20000100800 */
[----:B------:R-:W-:Y:S01]  /*8e30*/  PRMT R25, RZ, 0x7610, R25 ;  /* 0x00007610ff197816 */ /* 0x000fe20000000019 */
[----:B0-----:R-:W-:Y:S01]  /*8e40*/  @P1 IMAD.MOV.U32 R2, RZ, RZ, R0 ;  /* 0x000000ffff021224 */ /* 0x001fe200078e0000 */
[----:B------:R-:W-:Y:S01]  /*8e50*/  ISETP.GT.AND P0, PT, R4, 0x73, PT ;  /* 0x000000730400780c */ /* 0x000fe20003f04270 */
[----:B------:R-:W-:-:S05]  /*8e60*/  @P1 IMAD.MOV.U32 R3, RZ, RZ, R5 ;  /* 0x000000ffff031224 */ /* 0x000fca00078e0005 */
[----:B------:R3:W2:Y:S01]  /*8e70*/  @P1 LDG.E.U16 R25, [R2.64] ;  /* 0x0000000602191981 */ /* 0x0006a2000c1e1500 */
[----:B------:R-:W-:Y:S02]  /*8e80*/  ISETP.GT.AND P1, PT, R4, 0x74, PT ;  /* 0x000000740400780c */ /* 0x000fe40003f24270 */
[----:B------:R-:W-:Y:S01]  /*8e90*/  PRMT R24, RZ, 0x7610, R24 ;  /* 0x00007610ff187816 */ /* 0x000fe20000000018 */
[----:B----4-:R0:W-:Y:S04]  /*8ea0*/  STL [R1+0x908], R26 ;  /* 0x0009081a01007387 */ /* 0x0101e80000100800 */
[----:B------:R-:W4:Y:S01]  /*8eb0*/  LDL R5, [R1+0x290] ;  /* 0x0002900001057983 */ /* 0x000f220000100800 */
[----:B---3--:R-:W-:-:S03]  /*8ec0*/  @P0 IMAD.MOV.U32 R2, RZ, RZ, R29 ;  /* 0x000000ffff020224 */ /* 0x008fc600078e001d */
[----:B------:R-:W3:Y:S01]  /*8ed0*/  LDL R0, [R1+0x294] ;  /* 0x0002940001007983 */ /* 0x000ee20000100800 */
[----:B------:R-:W-:-:S03]  /*8ee0*/  PRMT R23, RZ, 0x7610, R23 ;  /* 0x00007610ff177816 */ /* 0x000fc60000000017 */
[----:B0-----:R-:W3:Y:S01]  /*8ef0*/  LDL R26, [R1+0x2ac] ;  /* 0x0002ac00011a7983 */ /* 0x001ee20000100800 */
[----:B--2---:R-:W-:-:S03]  /*8f00*/  @P0 IMAD.MOV.U32 R3, RZ, RZ, R27 ;  /* 0x000000ffff030224 */ /* 0x004fc600078e001b */
[----:B------:R-:W2:Y:S04]  /*8f10*/  LDL R27, [R1+0x2a8] ;  /* 0x0002a800011b7983 */ /* 0x000ea80000100800 */
[----:B------:R0:W2:Y:S02]  /*8f20*/  @P0 LDG.E.U16 R24, [R2.64] ;  /* 0x0000000602180981 */ /* 0x0000a4000c1e1500 */
[----:B0-----:R-:W-:Y:S02]  /*8f30*/  @P1 IMAD.MOV.U32 R2, RZ, RZ, R6 ;  /* 0x000000ffff021224 */ /* 0x001fe400078e0006 */
[----:B------:R-:W-:Y:S01]  /*8f40*/  @P1 IMAD.MOV.U32 R3, RZ, RZ, R7 ;  /* 0x000000ffff031224 */ /* 0x000fe200078e0007 */
[C---:B------:R-:W-:Y:S01]  /*8f50*/  ISETP.GT.AND P2, PT, R4.reuse, 0x78, PT ;  /* 0x000000780400780c */ /* 0x040fe20003f44270 */
[----:B------:R-:W2:Y:S04]  /*8f60*/  LDL R7, [R1+0x288] ;  /* 0x0002880001077983 */ /* 0x000ea80000100800 */
[----:B------:R3:W2:Y:S01]  /*8f70*/  @P1 LDG.E.U16 R23, [R2.64] ;  /* 0x0000000602171981 */ /* 0x0006a2000c1e1500 */
[----:B------:R-:W-:-:S02]  /*8f80*/  ISETP.GT.AND P0, PT, R4, 0x75, PT ;  /* 0x000000750400780c */ /* 0x000fc40003f04270 */
[----:B------:R-:W-:Y:S01]  /*8f90*/  PRMT R22, RZ, 0x7610, R22 ;  /* 0x00007610ff167816 */ /* 0x000fe20000000016 */
[----:B------:R-:W2:Y:S01]  /*8fa0*/  LDL R6, [R1+0x28c] ;  /* 0x00028c0001067983 */ /* 0x000ea20000100800 */
[----:B------:R-:W-:-:S03]  /*8fb0*/  PRMT R21, RZ, 0x7610, R21 ;  /* 0x00007610ff157816 */ /* 0x000fc60000000015 */
[----:B---3--:R-:W-:Y:S02]  /*8fc0*/  @P2 IMAD.MOV.U32 R2, RZ, RZ, R0 ;  /* 0x000000ffff022224 */ /* 0x008fe400078e0000 */
[----:B----4-:R-:W-:-:S05]  /*8fd0*/  @P2 IMAD.MOV.U32 R3, RZ, RZ, R5 ;  /* 0x000000ffff032224 */ /* 0x010fca00078e0005 */
[----:B------:R0:W3:Y:S02]  /*8fe0*/  @P2 LDG.E.U16 R22, [R2.64] ;  /* 0x0000000602162981 */ /* 0x0000e4000c1e1500 */
[----:B0-----:R-:W-:Y:S02]  /*8ff0*/  @P0 IMAD.MOV.U32 R2, RZ, RZ, R26 ;  /* 0x000000ffff020224 */ /* 0x001fe400078e001a */
[----:B--2---:R-:W-:-:S05]  /*9000*/  @P0 IMAD.MOV.U32 R3, RZ, RZ, R27 ;  /* 0x000000ffff030224 */ /* 0x004fca00078e001b */
[----:B------:R0:W2:Y:S04]  /*9010*/  @P0 LDG.E.U16 R21, [R2.64] ;  /* 0x0000000602150981 */ /* 0x0000a8000c1e1500 */
[----:B------:R1:W-:Y:S04]  /*9020*/  STL [R1+0x8f4], R23 ;  /* 0x0008f41701007387 */ /* 0x0003e80000100800 */
[----:B------:R-:W4:Y:S04]  /*9030*/  LDL R5, [R1+0x2a0] ;  /* 0x0002a00001057983 */ /* 0x000f280000100800 */
[----:B------:R-:W3:Y:S01]  /*9040*/  LDL R0, [R1+0x2a4] ;  /* 0x0002a40001007983 */ /* 0x000ee20000100800 */
[----:B------:R-:W-:-:S02]  /*9050*/  ISETP.GT.AND P1, PT, R4, 0x79, PT ;  /* 0x000000790400780c */ /* 0x000fc40003f24270 */
[----:B------:R-:W-:Y:S01]  /*9060*/  ISETP.GT.AND P0, PT, R4, 0x76, PT ;  /* 0x000000760400780c */ /* 0x000fe20003f04270 */
[----:B------:R-:W3:Y:S01]  /*9070*/  LDL R27, [R1+0x280] ;  /* 0x00028000011b7983 */ /* 0x000ee20000100800 */
[----:B------:R-:W-:-:S03]  /*9080*/  PRMT R20, RZ, 0x7610, R20 ;  /* 0x00007610ff147816 */ /* 0x000fc60000000014 */
[----:B------:R-:W3:Y:S01]  /*9090*/  LDL R26, [R1+0x284] ;  /* 0x00028400011a7983 */ /* 0x000ee20000100800 */
[----:B------:R-:W-:-:S05]  /*90a0*/  PRMT R19, RZ, 0x7610, R19 ;  /* 0x00007610ff137816 */ /* 0x000fca0000000013 */
[----:B0-----:R-:W-:Y:S02]  /*90b0*/  @P1 IMAD.MOV.U32 R2, RZ, RZ, R6 ;  /* 0x000000ffff021224 */ /* 0x001fe400078e0006 */
[----:B------:R-:W-:-:S05]  /*90c0*/  @P1 IMAD.MOV.U32 R3, RZ, RZ, R7 ;  /* 0x000000ffff031224 */ /* 0x000fca00078e0007 */
[----:B------:R4:W3:Y:S04]  /*90d0*/  @P1 LDG.E.U16 R20, [R2.64] ;  /* 0x0000000602141981 */ /* 0x0008e8000c1e1500 */
[----:B--2---:R0:W-:Y:S04]  /*90e0*/  STL [R1+0x8f8], R21 ;  /* 0x0008f81501007387 */ /* 0x0041e80000100800 */
[----:B-1----:R-:W2:Y:S01]  /*90f0*/  LDL R23, [R1+0x298] ;  /* 0x0002980001177983 */ /* 0x002ea20000100800 */
[----:B----4-:R-:W-:-:S03]  /*9100*/  @P0 IMAD.MOV.U32 R3, RZ, RZ, R5 ;  /* 0x000000ffff030224 */ /* 0x010fc600078e0005 */
[----:B0-----:R-:W4:Y:S01]  /*9110*/  LDL R21, [R1+0x29c] ;  /* 0x00029c0001157983 */ /* 0x001f220000100800 */
[----:B---3--:R-:W-:Y:S01]  /*9120*/  @P0 IMAD.MOV.U32 R2, RZ, RZ, R0 ;  /* 0x000000ffff020224 */ /* 0x008fe200078e0000 */
[C---:B------:R-:W-:Y:S02]  /*9130*/  ISETP.GT.AND P1, PT, R4.reuse, 0x7a, PT ;  /* 0x0000007a0400780c */ /* 0x040fe40003f24270 */
[----:B------:R-:W3:Y:S04]  /*9140*/  LDL R7, [R1+0x278] ;  /* 0x0002780001077983 */ /* 0x000ee80000100800 */
[----:B------:R0:W3:Y:S01]  /*9150*/  @P0 LDG.E.U16 R19, [R2.64] ;  /* 0x0000000602130981 */ /* 0x0000e2000c1e1500 */
[----:B------:R-:W-:-:S03]  /*9160*/  ISETP.GT.AND P0, PT, R4, 0x77, PT ;  /* 0x000000770400780c */ /* 0x000fc60003f04270 */
[----:B------:R-:W3:Y:S01]  /*9170*/  LDL R6, [R1+0x27c] ;  /* 0x00027c0001067983 */ /* 0x000ee20000100800 */
[----:B------:R-:W-:-:S03]  /*9180*/  PRMT R18, RZ, 0x7610, R18 ;  /* 0x00007610ff127816 */ /* 0x000fc60000000012 */
[----:B------:R-:W3:Y:S01]  /*9190*/  LDL R5, [R1+0x270] ;  /* 0x0002700001057983 */ /* 0x000ee20000100800 */
[----:B0-----:R-:W-:-:S03]  /*91a0*/  @P1 IMAD.MOV.U32 R2, RZ, RZ, R26 ;  /* 0x000000ffff021224 */ /* 0x001fc600078e001a */
[----:B------:R-:W3:Y:S01]  /*91b0*/  LDL R0, [R1+0x274] ;  /* 0x0002740001007983 */ /* 0x000ee20000100800 */
[----:B------:R-:W-:Y:S01]  /*91c0*/  @P1 IMAD.MOV.U32 R3, RZ, RZ, R27 ;  /* 0x000000ffff031224 */ /* 0x000fe200078e001b */
[----:B------:R-:W-:-:S04]  /*91d0*/  PRMT R17, RZ, 0x7610, R17 ;  /* 0x00007610ff117816 */ /* 0x000fc80000000011 */
[----:B------:R2:W3:Y:S02]  /*91e0*/  @P1 LDG.E.U16 R18, [R2.64] ;  /* 0x0000000602121981 */ /* 0x0004e4000c1e1500 */
[----:B--2---:R-:W-:Y:S02]  /*91f0*/  @P0 IMAD.MOV.U32 R3, RZ, RZ, R23 ;  /* 0x000000ffff030224 */ /* 0x004fe400078e0017 */
[----:B----4-:R-:W-:-:S05]  /*9200*/  @P0 IMAD.MOV.U32 R2, RZ, RZ, R21 ;  /* 0x000000ffff020224 */ /* 0x010fca00078e0015 */
[----:B------:R0:W2:Y:S04]  /*9210*/  @P0 LDG.E.U16 R17, [R2.64] ;  /* 0x0000000602110981 */ /* 0x0000a8000c1e1500 */
[----:B---3--:R1:W-:Y:S04]  /*9220*/  STL [R1+0x8c8], R19 ;  /* 0x0008c81301007387 */ /* 0x0083e80000100800 */
[----:B------:R-:W3:Y:S04]  /*9230*/  LDL R23, [R1+0x268] ;  /* 0x0002680001177983 */ /* 0x000ee80000100800 */
[----:B------:R-:W4:Y:S01]  /*9240*/  LDL R21, [R1+0x26c] ;  /* 0x00026c0001157983 */ /* 0x000f220000100800 */
[----:B------:R-:W-:-:S02]  /*9250*/  ISETP.GT.AND P1, PT, R4, 0x7b, PT ;  /* 0x0000007b0400780c */ /* 0x000fc40003f24270 */
[----:B------:R-:W-:Y:S02]  /*9260*/  ISETP.GT.AND P0, PT, R4, 0x7c, PT ;  /* 0x0000007c0400780c */ /* 0x000fe40003f04270 */
[----:B------:R-:W-:Y:S02]  /*9270*/  PRMT R16, RZ, 0x7610, R16 ;  /* 0x00007610ff107816 */ /* 0x000fe40000000010 */
[----:B------:R-:W-:-:S07]  /*9280*/  PRMT R15, RZ, 0x7610, R15 ;  /* 0x00007610ff0f7816 */ /* 0x000fce000000000f */
[----:B0-----:R-:W-:Y:S02]  /*9290*/  @P1 IMAD.MOV.U32 R2, RZ, RZ, R6 ;  /* 0x000000ffff021224 */ /* 0x001fe400078e0006 */
[----:B------:R-:W-:-:S05]  /*92a0*/  @P1 IMAD.MOV.U32 R3, RZ, RZ, R7 ;  /* 0x000000ffff031224 */ /* 0x000fca00078e0007 */
[----:B------:R0:W4:Y:S01]  /*92b0*/  @P1 LDG.E.U16 R16, [R2.64] ;  /* 0x0000000602101981 */ /* 0x000122000c1e1500 */
[----:B------:R-:W-:Y:S01]  /*92c0*/  ISETP.GT.AND P1, PT, R4, 0x7d, PT ;  /* 0x0000007d0400780c */ /* 0x000fe20003f24270 */
[----:B0-----:R-:W-:Y:S02]  /*92d0*/  @P0 IMAD.MOV.U32 R2, RZ, RZ, R0 ;  /* 0x000000ffff020224 */ /* 0x001fe400078e0000 */
[----:B------:R-:W-:-:S05]  /*92e0*/  @P0 IMAD.MOV.U32 R3, RZ, RZ, R5 ;  /* 0x000000ffff030224 */ /* 0x000fca00078e0005 */
[----:B------:R3:W4:Y:S01]  /*92f0*/  @P0 LDG.E.U16 R15, [R2.64] ;  /* 0x00000006020f0981 */ /* 0x000722000c1e1500 */
[----:B------:R-:W-:-:S03]  /*9300*/  PRMT R14, RZ, 0x7610, R14 ;  /* 0x00007610ff0e7816 */ /* 0x000fc6000000000e */
[----:B--2---:R0:W-:Y:S04]  /*9310*/  STL [R1+0x8cc], R17 ;  /* 0x0008cc1101007387 */ /* 0x0041e80000100800 */
[----:B-1----:R-:W2:Y:S01]  /*9320*/  LDL R19, [R1+0x260] ;  /* 0x0002600001137983 */ /* 0x002ea20000100800 */
[----:B---3--:R-:W-:-:S03]  /*9330*/  @P1 IMAD.MOV.U32 R3, RZ, RZ, R23 ;  /* 0x000000ffff031224 */ /* 0x008fc600078e0017 */
[----:B------:R-:W3:Y:S01]  /*9340*/  LDL R5, [R1+0x264] ;  /* 0x0002640001057983 */ /* 0x000ee20000100800 */
[----:B----4-:R-:W-:-:S03]  /*9350*/  @P1 IMAD.MOV.U32 R2, RZ, RZ, R21 ;  /* 0x000000ffff021224 */ /* 0x010fc600078e0015 */
[----:B------:R-:W4:Y:S04]  /*9360*/  LDL R7, [R1+0x258] ;  /* 0x0002580001077983 */ /* 0x000f280000100800 */
[----:B------:R2:W4:Y:S04]  /*9370*/  @P1 LDG.E.U16 R14, [R2.64] ;  /* 0x00000006020e1981 */ /* 0x000528000c1e1500 */
[----:B------:R-:W4:Y:S04]  /*9380*/  LDL R6, [R1+0x25c] ;  /* 0x00025c0001067983 */ /* 0x000f280000100800 */
[----:B------:R-:W1:Y:S01]  /*9390*/  S2R R0, SR_TID.X ;  /* 0x0000000000007919 */ /* 0x000e620000002100 */
[----:B------:R-:W-:-:S02]  /*93a0*/  ISETP.GT.AND P2, PT, R4, 0x7e, PT ;  /* 0x0000007e0400780c */ /* 0x000fc40003f44270 */
[----:B------:R-:W-:Y:S02]  /*93b0*/  PRMT R12, RZ, 0x7610, R12 ;  /* 0x00007610ff0c7816 */ /* 0x000fe4000000000c */
[----:B------:R-:W-:Y:S01]  /*93c0*/  ISETP.GT.AND P1, PT, R4, 0x7f, PT ;  /* 0x0000007f0400780c */ /* 0x000fe20003f24270 */
[----:B------:R1:W-:Y:S04]  /*93d0*/  STL [R1+0x8fc], R15 ;  /* 0x0008fc0f01007387 */ /* 0x0003e80000100800 */
[----:B0-----:R-:W4:Y:S04]  /*93e0*/  LDL R17, [R1+0x250] ;  /* 0x0002500001117983 */ /* 0x001f280000100800 */
[----:B-1----:R-:W4:Y:S01]  /*93f0*/  LDL R15, [R1+0x254] ;  /* 0x00025400010f7983 */ /* 0x002f220000100800 */
[----:B------:R-:W-:-:S04]  /*9400*/  LOP3.LUT R0, R0, 0x7f, RZ, 0xc0, !PT ;  /* 0x0000007f00007812 */ /* 0x000fc800078ec0ff */
[----:B------:R-:W-:Y:S01]  /*9410*/  ISETP.GE.AND P0, PT, R0, R4, PT ;  /* 0x000000040000720c */ /* 0x000fe20003f06270 */
[----:B--2---:R-:W-:Y:S02]  /*9420*/  @P2 IMAD.MOV.U32 R3, RZ, RZ, R19 ;  /* 0x000000ffff032224 */ /* 0x004fe400078e0013 */
[----:B---3--:R-:W-:-:S05]  /*9430*/  @P2 IMAD.MOV.U32 R2, RZ, RZ, R5 ;  /* 0x000000ffff022224 */ /* 0x008fca00078e0005 */
[----:B------:R0:W2:Y:S04]  /*9440*/  @P2 LDG.E.U16 R12, [R2.64] ;  /* 0x00000006020c2981 */ /* 0x0000a8000c1e1500 */
[----:B----4-:R-:W-:Y:S04]  /*9450*/  STL [R1+0x900], R14 ;  /* 0x0009000e01007387 */ /* 0x010fe80000100800 */
[----:B------:R1:W-:Y:S04]  /*9460*/  STL [R1+0x8d0], R0 ;  /* 0x0008d00001007387 */ /* 0x0003e80000100800 */
[----:B------:R-:W3:Y:S04]  /*9470*/  LDL R5, [R1+0x248] ;  /* 0x0002480001057983 */ /* 0x000ee80000100800 */
[----:B------:R-:W3:Y:S01]  /*9480*/  LDL R4, [R1+0x24c] ;  /* 0x00024c0001047983 */ /* 0x000ee20000100800 */
[----:B------:R-:W-:Y:S01]  /*9490*/  PRMT R10, RZ, 0x7610, R10 ;  /* 0x00007610ff0a7816 */ /* 0x000fe2000000000a */
[----:B0-----:R-:W-:-:S02]  /*94a0*/  @P1 IMAD.MOV.U32 R2, RZ, RZ, R6 ;  /* 0x000000ffff021224 */ /* 0x001fc400078e0006 */
[----:B------:R-:W-:-:S05]  /*94b0*/  @P1 IMAD.MOV.U32 R3, RZ, RZ, R7 ;  /* 0x000000ffff031224 */ /* 0x000fca00078e0007 */
[----:B------:R0:W4:Y:S01]  /*94c0*/  @P1 LDG.E.U16 R10, [R2.64] ;  /* 0x00000006020a1981 */ /* 0x000122000c1e1500 */
[----:B------:R-:W-:Y:S01]  /*94d0*/  PRMT R8, RZ, 0x7610, R8 ;  /* 0x00007610ff087816 */ /* 0x000fe20000000008 */
[----:B0-----:R-:W-:Y:S02]  /*94e0*/  @!P0 IMAD.MOV.U32 R3, RZ, RZ, R17 ;  /* 0x000000ffff038224 */ /* 0x001fe400078e0011 */
[----:B------:R-:W-:Y:S01]  /*94f0*/  @!P0 IMAD.MOV.U32 R2, RZ, RZ, R15 ;  /* 0x000000ffff028224 */ /* 0x000fe200078e000f */
[----:B------:R-:W-:Y:S06]  /*9500*/  BAR.SYNC.DEFER_BLOCKING 0x0 ;  /* 0x0000000000007b1d */ /* 0x000fec0000010000 */
[----:B------:R0:W4:Y:S02]  /*9510*/  @!P0 LDG.E.U16 R8, [R2.64] ;  /* 0x0000000602088981 */ /* 0x000124000c1e1500 */
[----:B0-----:R-:W-:-:S02]  /*9520*/  PRMT R2, RZ, 0x7610, R2 ;  /* 0x00007610ff027816 */ /* 0x001fc40000000002 */
[----:B--2---:R0:W-:Y:S04]  /*9530*/  STL [R1+0x8d4], R12 ;  /* 0x0008d40c01007387 */ /* 0x0041e80000100800 */
[----:B-1----:R-:W2:Y:S04]  /*9540*/  LDL R0, [R1+0x244] ;  /* 0x0002440001007983 */ /* 0x002ea80000100800 */
[----:B------:R-:W2:Y:S04]  /*9550*/  LDL R7, [R1+0x238] ;  /* 0x0002380001077983 */ /* 0x000ea80000100800 */
[----:B0-----:R-:W2:Y:S04]  /*9560*/  LDL R12, [R1+0x240] ;  /* 0x00024000010c7983 */ /* 0x001ea80000100800 */
[----:B---3--:R2:W3:Y:S04]  /*9570*/  @!P0 LDG.E.U16 R2, [R4.64] ;  /* 0x0000000604028981 */ /* 0x0084e8000c1e1500 */
[----:B------:R-:W3:Y:S04]  /*9580*/  LDL R6, [R1+0x23c] ;  /* 0x00023c0001067983 */ /* 0x000ee80000100800 */
[----:B----4-:R0:W-:Y:S04]  /*9590*/  STL [R1+0x8d8], R10 ;  /* 0x0008d80a01007387 */ /* 0x0101e80000100800 */
[----:B------:R1:W-:Y:S04]  /*95a0*/  STL [R1+0x8dc], R8 ;  /* 0x0008dc0801007387 */ /* 0x0003e80000100800 */
[----:B------:R-:W4:Y:S04]  /*95b0*/  LDL R14, [R1+0x230] ;  /* 0x00023000010e7983 */ /* 0x000f280000100800 */
[----:B0-----:R-:W4:Y:S01]  /*95c0*/  LDL R10, [R1+0x234] ;  /* 0x00023400010a7983 */ /* 0x001f220000100800 */
[----:B--2---:R-:W-:-:S02]  /*95d0*/  @!P0 IMAD.MOV.U32 R4, RZ, RZ, R0 ;  /* 0x000000ffff048224 */ /* 0x004fc400078e0000 */
[----:B------:R-:W-:Y:S01]  /*95e0*/  @!P0 IMAD.MOV.U32 R5, RZ, RZ, R12 ;  /* 0x000000ffff058224 */ /* 0x000fe200078e000c */
[----:B---3--:R0:W-:Y:S04]  /*95f0*/  STL [R1+0x8e0], R2 ;  /* 0x0008e00201007387 */ /* 0x0081e80000100800 */
[----:B------:R-:W2:Y:S04]  /*9600*/  LDL R12, [R1+0x228] ;  /* 0x00022800010c7983 */ /* 0x000ea80000100800 */
[----:B------:R-:W3:Y:S01]  /*9610*/  LDL R0, [R1+0x22c] ;  /* 0x00022c0001007983 */ /* 0x000ee20000100800 */
[----:B------:R-:W-:-:S06]  /*9620*/  PRMT R3, RZ, 0x7610, R3 ;  /* 0x00007610ff037816 */ /* 0x000fcc0000000003 */
[----:B------:R0:W3:Y:S02]  /*9630*/  @!P0 LDG.E.U16 R3, [R4.64] ;  /* 0x0000000604038981 */ /* 0x0000e4000c1e1500 */
[----:B0-----:R-:W-:-:S06]  /*9640*/  PRMT R4, RZ, 0x7610, R4 ;  /* 0x00007610ff047816 */ /* 0x001fcc0000000004 */
[----:B------:R4:W3:Y:S01]  /*9650*/  @!P0 LDG.E.U16 R4, [R6.64] ;  /* 0x0000000606048981 */ /* 0x0008e2000c1e1500 */
[----:B------:R-:W-:Y:S02]  /*9660*/  PRMT R5, RZ, 0x7610, R5 ;  /* 0x00007610ff057816 */ /* 0x000fe40000000005 */
[----:B------:R-:W-:Y:S01]  /*9670*/  PRMT R9, RZ, 0x7610, R9 ;  /* 0x00007610ff097816 */ /* 0x000fe20000000009 */
[----:B----4-:R-:W-:Y:S02]  /*9680*/  @!P0 IMAD.MOV.U32 R7, RZ, RZ, R14 ;  /* 0x000000ffff078224 */ /* 0x010fe400078e000e */
[----:B------:R-:W-:-:S05]  /*9690*/  @!P0 IMAD.MOV.U32 R6, RZ, RZ, R10 ;  /* 0x000000ffff068224 */ /* 0x000fca00078e000a */
[----:B------:R2:W4:Y:S02]  /*96a0*/  @!P0 LDG.E.U16 R5, [R6.64] ;  /* 0x0000000606058981 */ /* 0x000524000c1e1500 */
[----:B--2---:R-:W-:Y:S02]  /*96b0*/  @!P0 IMAD.MOV.U32 R7, RZ, RZ, R12 ;  /* 0x000000ffff078224 */ /* 0x004fe400078e000c */
[----:B---3--:R-:W-:-:S05]  /*96c0*/  @!P0 IMAD.MOV.U32 R6, RZ, RZ, R0 ;  /* 0x000000ffff068224 */ /* 0x008fca00078e0000 */
[----:B------:R-:W2:Y:S04]  /*96d0*/  @!P0 LDG.E.U16 R9, [R6.64] ;  /* 0x0000000606098981 */ /* 0x000ea8000c1e1500 */
[----:B------:R0:W-:Y:S04]  /*96e0*/  STL [R1+0x8e4], R3 ;  /* 0x0008e40301007387 */ /* 0x0001e80000100800 */
[----:B-1----:R-:W3:Y:S04]  /*96f0*/  LDL R8, [R1+0x220] ;  /* 0x0002200001087983 */ /* 0x002ee80000100800 */
[----:B------:R-:W3:Y:S04]  /*9700*/  LDL R2, [R1+0x224] ;  /* 0x0002240001027983 */ /* 0x000ee80000100800 */
[----:B------:R-:W3:Y:S04]  /*9710*/  LDL.LU R15, [R1+0x20c] ;  /* 0x00020c00010f7983 */ /* 0x000ee80000300800 */
[----:B------:R-:W3:Y:S04]  /*9720*/  LDL.LU R29, [R1+0x1ec] ;  /* 0x0001ec00011d7983 */ /* 0x000ee80000300800 */
[----:B------:R1:W-:Y:S04]  /*9730*/  STL [R1+0x8e8], R4 ;  /* 0x0008e80401007387 */ /* 0x0003e80000100800 */
[----:B0-----:R-:W3:Y:S04]  /*9740*/  LDL R3, [R1+0x21c] ;  /* 0x00021c0001037983 */ /* 0x001ee80000100800 */
[----:B-1----:R-:W3:Y:S04]  /*9750*/  LDL R4, [R1+0x218] ;  /* 0x0002180001047983 */ /* 0x002ee80000100800 */
[----:B------:R-:W3:Y:S04]  /*9760*/  LDL.LU R10, [R1+0x1cc] ;  /* 0x0001cc00010a7983 */ /* 0x000ee80000300800 */
[----:B------:R-:W3:Y:S04]  /*9770*/  LDL.LU R21, [R1+0x1a8] ;  /* 0x0001a80001157983 */ /* 0x000ee80000300800 */
[----:B----4-:R-:W-:Y:S04]  /*9780*/  STL [R1+0x8ec], R5 ;  /* 0x0008ec0501007387 */ /* 0x010fe80000100800 */
[----:B------:R-:W4:Y:S04]  /*9790*/  LDL.LU R0, [R1+0x188] ;  /* 0x0001880001007983 */ /* 0x000f280000300800 */
[----:B------:R-:W4:Y:S04]  /*97a0*/  LDL.LU R23, [R1+0x168] ;  /* 0x0001680001177983 */ /* 0x000f280000300800 */
[----:B------:R-:W4:Y:S04]  /*97b0*/  LDL.LU R12, [R1+0x148] ;  /* 0x00014800010c7983 */ /* 0x000f280000300800 */
[----:B--2---:R0:W-:Y:S04]  /*97c0*/  STL [R1+0x8f0], R9 ;  /* 0x0008f00901007387 */ /* 0x0041e80000100800 */
[----:B------:R-:W2:Y:S04]  /*97d0*/  LDL.LU R26, [R1+0x128] ;  /* 0x00012800011a7983 */ /* 0x000ea80000300800 */
[----:B------:R-:W2:Y:S04]  /*97e0*/  LDL.LU R27, [R1+0x108] ;  /* 0x00010800011b7983 */ /* 0x000ea80000300800 */
[----:B------:R-:W1:Y:S01]  /*97f0*/  S2R R28, SR_TID.X ;  /* 0x00000000001c7919 */ /* 0x000e620000002100 */
[----:B------:R-:W-:Y:S01]  /*9800*/  PRMT R11, RZ, 0x7610, R11 ;  /* 0x00007610ff0b7816 */ /* 0x000fe2000000000b */
[----:B---3--:R-:W-:-:S02]  /*9810*/  @!P0 IMAD.MOV.U32 R6, RZ, RZ, R2 ;  /* 0x000000ffff068224 */ /* 0x008fc400078e0002 */
[----:B------:R-:W-:Y:S01]  /*9820*/  @!P0 IMAD.MOV.U32 R7, RZ, RZ, R8 ;  /* 0x000000ffff078224 */ /* 0x000fe200078e0008 */
[----:B------:R-:W-:Y:S01]  /*9830*/  PRMT R13, RZ, 0x7610, R13 ;  /* 0x00007610ff0d7816 */ /* 0x000fe2000000000d */
[----:B0-----:R-:W3:Y:S04]  /*9840*/  LDL.LU R9, [R1+0xa8] ;  /* 0x0000a80001097983 */ /* 0x001ee80000300800 */
[----:B------:R0:W3:Y:S04]  /*9850*/  @!P0 LDG.E.U16 R11, [R6.64] ;  /* 0x00000006060b8981 */ /* 0x0000e8000c1e1500 */
[----:B------:R-:W3:Y:S04]  /*9860*/  LDL.LU R2, [R1+0x7c] ;  /* 0x00007c0001027983 */ /* 0x000ee80000300800 */
[----:B------:R-:W3:Y:S01]  /*9870*/  LDL.LU R14, [R1+0x5c] ;  /* 0x00005c00010e7983 */ /* 0x000ee20000300800 */
[----:B0-----:R-:W-:-:S02]  /*9880*/  @!P0 IMAD.MOV.U32 R6, RZ, RZ, R3 ;  /* 0x000000ffff068224 */ /* 0x001fc400078e0003 */
[----:B------:R-:W-:Y:S01]  /*9890*/  @!P0 IMAD.MOV.U32 R7, RZ, RZ, R4 ;  /* 0x000000ffff078224 */ /* 0x000fe200078e0004 */
[----:B------:R-:W3:Y:S01]  /*98a0*/  LDL.LU R5, [R1+0x208] ;  /* 0x0002080001057983 */ /* 0x000ee20000300800 */
[----:B-1----:R-:W-:-:S03]  /*98b0*/  LOP3.LUT R28, R28, 0xff, RZ, 0xc0, !PT ;  /* 0x000000ff1c1c7812 */ /* 0x002fc600078ec0ff */
[----:B------:R-:W3:Y:S02]  /*98c0*/  LDL.LU R17, [R1+0x1e8] ;  /* 0x0001e80001117983 */ /* 0x000ee40000300800 */
[----:B------:R-:W-:Y:S02]  /*98d0*/  IMAD.SHL.U32 R28, R28, 0x2, RZ ;  /* 0x000000021c1c7824 */ /* 0x000fe400078e00ff */
[----:B------:R-:W3:Y:S04]  /*98e0*/  LDL.LU R19, [R1+0x1c8] ;  /* 0x0001c80001137983 */ /* 0x000ee80000300800 */
[----:B------:R0:W3:Y:S04]  /*98f0*/  @!P0 LDG.E.U16 R13, [R6.64] ;  /* 0x00000006060d8981 */ /* 0x0000e8000c1e1500 */
[----:B------:R1:W-:Y:S04]  /*9900*/  STS.U16 [R28], R15 ;  /* 0x0000000f1c007388 */ /* 0x0003e80000000400 */
[----:B0-----:R-:W3:Y:S04]  /*9910*/  LDL.LU R6, [R1+0xe8] ;  /* 0x0000e80001067983 */ /* 0x001ee80000300800 */
[----:B------:R-:W3:Y:S04]  /*9920*/  LDL.LU R7, [R1+0xc8] ;  /* 0x0000c80001077983 */ /* 0x000ee80000300800 */
[----:B------:R-:W3:Y:S04]  /*9930*/  LDL.LU R4, [R1+0x1a4] ;  /* 0x0001a40001047983 */ /* 0x000ee80000300800 */
[----:B------:R0:W-:Y:S04]  /*9940*/  STS.U16 [R28+0x1000], R29 ;  /* 0x0010001d1c007388 */ /* 0x0001e80000000400 */
[----:B-1----:R-:W3:Y:S04]  /*9950*/  LDL.LU R15, [R1+0x184] ;  /* 0x00018400010f7983 */ /* 0x002ee80000300800 */
[----:B------:R1:W-:Y:S04]  /*9960*/  STS.U16 [R28+0x3000], R21 ;  /* 0x003000151c007388 */ /* 0x0003e80000000400 */
[----:B0-----:R-:W3:Y:S04]  /*9970*/  LDL.LU R29, [R1+0x164] ;  /* 0x00016400011d7983 */ /* 0x001ee80000300800 */
[----:B------:R-:W3:Y:S04]  /*9980*/  LDL.LU R3, [R1+0x144] ;  /* 0x0001440001037983 */ /* 0x000ee80000300800 */
[----:B------:R-:W3:Y:S04]  /*9990*/  LDL.LU R8, [R1+0x124] ;  /* 0x0001240001087983 */ /* 0x000ee80000300800 */
[----:B-1----:R-:W3:Y:S04]  /*99a0*/  LDL.LU R21, [R1+0x104] ;  /* 0x0001040001157983 */ /* 0x002ee80000300800 */
[----:B----4-:R0:W-:Y:S04]  /*99b0*/  STS.U16 [R28+0x4000], R0 ;  /* 0x004000001c007388 */ /* 0x0101e80000000400 */
[----:B------:R1:W-:Y:S04]  /*99c0*/  STS.U16 [R28+0x2000], R10 ;  /* 0x0020000a1c007388 */ /* 0x0003e80000000400 */
[----:B------:R4:W-:Y:S04]  /*99d0*/  STS.U16 [R28+0x5000], R23 ;  /* 0x005000171c007388 */ /* 0x0009e80000000400 */
[----:B0-----:R-:W3:Y:S04]  /*99e0*/  LDL.LU R0, [R1+0xe4] ;  /* 0x0000e40001007983 */ /* 0x001ee80000300800 */
[----:B-1----:R-:W3:Y:S04]  /*99f0*/  LDL.LU R10, [R1+0xc4] ;  /* 0x0000c400010a7983 */ /* 0x002ee80000300800 */
[----:B----4-:R-:W4:Y:S04]  /*9a00*/  LDL.LU R23, [R1+0xa4] ;  /* 0x0000a40001177983 */ /* 0x010f280000300800 */
[----:B------:R0:W-:Y:S04]  /*9a10*/  STS.U16 [R28+0x6000], R12 ;  /* 0x0060000c1c007388 */ /* 0x0001e80000000400 */
[----:B0-----:R-:W4:Y:S04]  /*9a20*/  LDL.LU R12, [R1+0x78] ;  /* 0x00007800010c7983 */ /* 0x001f280000300800 */
[----:B--2---:R0:W-:Y:S04]  /*9a30*/  STS.U16 [R28+0x7000], R26 ;  /* 0x0070001a1c007388 */ /* 0x0041e80000000400 */
[----:B------:R1:W-:Y:S04]  /*9a40*/  STS.U16 [R28+0x8000], R27 ;  /* 0x0080001b1c007388 */ /* 0x0003e80000000400 */
[----:B0-----:R-:W2:Y:S04]  /*9a50*/  LDL.LU R26, [R1+0x908] ;  /* 0x00090800011a7983 */ /* 0x001ea80000300800 */
[----:B-1----:R-:W2:Y:S04]  /*9a60*/  LDL.LU R27, [R1+0x904] ;  /* 0x00090400011b7983 */ /* 0x002ea80000300800 */
[----:B---3--:R0:W-:Y:S04]  /*9a70*/  STS.U16 [R28+0xd000], R14 ;  /* 0x00d0000e1c007388 */ /* 0x0081e80000000400 */
[----:B0-----:R-:W3:Y:S04]  /*9a80*/  LDL.LU R14, [R1+0x58] ;  /* 0x00005800010e7983 */ /* 0x001ee80000300800 */
[----:B------:R0:W-:Y:S04]  /*9a90*/  STS.U16 [R28+0xc000], R2 ;  /* 0x00c000021c007388 */ /* 0x0001e80000000400 */
[----:B------:R-:W-:Y:S01]  /*9aa0*/  STS.U16 [R28+0xb000], R9 ;  /* 0x00b000091c007388 */ /* 0x000fe20000000400 */
[----:B0-----:R-:W-:-:S03]  /*9ab0*/  LOP3.LUT R2, R28, 0x10, RZ, 0x3c, !PT ;  /* 0x000000101c027812 */ /* 0x001fc600078e3cff */
[----:B------:R-:W-:Y:S04]  /*9ac0*/  STS.U16 [R28+0xf000], R22 ;  /* 0x00f000161c007388 */ /* 0x000fe80000000400 */
[----:B------:R-:W-:Y:S04]  /*9ad0*/  STS.U16 [R28+0x9000], R6 ;  /* 0x009000061c007388 */ /* 0x000fe80000000400 */
[----:B------:R-:W-:Y:S04]  /*9ae0*/  STS.U16 [R28+0xa000], R7 ;  /* 0x00a000071c007388 */ /* 0x000fe80000000400 */
[----:B--2---:R-:W-:Y:S04]  /*9af0*/  STS.U16 [R28+0xe000], R27 ;  /* 0x00e0001b1c007388 */ /* 0x004fe80000000400 */
[----:B------:R-:W-:Y:S04]  /*9b00*/  STS.U16 [R2+0x200], R5 ;  /* 0x0002000502007388 */ /* 0x000fe80000000400 */
[----:B------:R0:W-:Y:S04]  /*9b10*/  STS.U16 [R2+0x1200], R17 ;  /* 0x0012001102007388 */ /* 0x0001e80000000400 */
[----:B------:R1:W-:Y:S04]  /*9b20*/  STS.U16 [R2+0x2200], R19 ;  /* 0x0022001302007388 */ /* 0x0003e80000000400 */
[----:B------:R-:W-:Y:S04]  /*9b30*/  STS.U16 [R2+0x3200], R4 ;  /* 0x0032000402007388 */ /* 0x000fe80000000400 */
[----:B0-----:R-:W2:Y:S04]  /*9b40*/  LDL.LU R17, [R1+0x204] ;  /* 0x0002040001117983 */ /* 0x001ea80000300800 */
[----:B-1----:R-:W2:Y:S04]  /*9b50*/  LDL.LU R19, [R1+0x1e4] ;  /* 0x0001e40001137983 */ /* 0x002ea80000300800 */
[----:B------:R0:W-:Y:S04]  /*9b60*/  STS.U16 [R2+0x4200], R15 ;  /* 0x0042000f02007388 */ /* 0x0001e80000000400 */
[----:B------:R1:W-:Y:S04]  /*9b70*/  STS.U16 [R2+0x5200], R29 ;  /* 0x0052001d02007388 */ /* 0x0003e80000000400 */
[----:B------:R-:W-:Y:S04]  /*9b80*/  STS.U16 [R2+0x6200], R3 ;  /* 0x0062000302007388 */ /* 0x000fe80000000400 */
[----:B0-----:R-:W2:Y:S04]  /*9b90*/  LDL.LU R15, [R1+0x1c4] ;  /* 0x0001c400010f7983 */ /* 0x001ea80000300800 */
[----:B-1----:R-:W2:Y:S04]  /*9ba0*/  LDL.LU R29, [R1+0x1a0] ;  /* 0x0001a000011d7983 */ /* 0x002ea80000300800 */
[----:B------:R-:W-:Y:S04]  /*9bb0*/  STS.U16 [R2+0x7200], R8 ;  /* 0x0072000802007388 */ /* 0x000fe80000000400 */
[----:B------:R0:W-:Y:S04]  /*9bc0*/  STS.U16 [R2+0x8200], R21 ;  /* 0x0082001502007388 */ /* 0x0001e80000000400 */
[----:B------:R-:W-:Y:S04]  /*9bd0*/  STS.U16 [R2+0x9200], R0 ;  /* 0x0092000002007388 */ /* 0x000fe80000000400 */
[----:B------:R-:W-:Y:S04]  /*9be0*/  STS.U16 [R2+0xa200], R10 ;  /* 0x00a2000a02007388 */ /* 0x000fe80000000400 */
[----:B0-----:R-:W2:Y:S04]  /*9bf0*/  LDL.LU R21, [R1+0x180] ;  /* 0x0001800001157983 */ /* 0x001ea80000300800 */
[----:B----4-:R0:W-:Y:S04]  /*9c00*/  STS.U16 [R2+0xb200], R23 ;  /* 0x00b2001702007388 */ /* 0x0101e80000000400 */
[----:B0-----:R-:W4:Y:S04]  /*9c10*/  LDL.LU R23, [R1+0x160] ;  /* 0x0001600001177983 */ /* 0x001f280000300800 */
[----:B------:R-:W0:Y:S04]  /*9c20*/  S2R R0, SR_TID.X ;  /* 0x0000000000007919 */ /* 0x000e280000002100 */
[----:B------:R-:W4:Y:S04]  /*9c30*/  LDL.LU R22, [R1+0x100] ;  /* 0x0001000001167983 */ /* 0x000f280000300800 */
[----:B------:R-:W4:Y:S04]  /*9c40*/  LDL.LU R28, [R1+0xe0] ;  /* 0x0000e000011c7983 */ /* 0x000f280000300800 */
[----:B------:R-:W4:Y:S04]  /*9c50*/  LDL.LU R27, [R1+0xc0] ;  /* 0x0000c000011b7983 */ /* 0x000f280000300800 */
[----:B------:R1:W-:Y:S04]  /*9c60*/  STS.U16 [R2+0xc200], R12 ;  /* 0x00c2000c02007388 */ /* 0x0003e80000000400 */
[----:B------:R-:W4:Y:S04]  /*9c70*/  LDL.LU R7, [R1+0xa0] ;  /* 0x0000a00001077983 */ /* 0x000f280000300800 */
[----:B------:R-:W4:Y:S04]  /*9c80*/  LDL.LU R9, [R1+0x74] ;  /* 0x0000740001097983 */ /* 0x000f280000300800 */
[----:B---3--:R-:W-:Y:S01]  /*9c90*/  STS.U16 [R2+0xd200], R14 ;  /* 0x00d2000e02007388 */ /* 0x008fe20000000400 */
[----:B0-----:R-:W-:-:S03]  /*9ca0*/  LOP3.LUT R6, R0, 0xff, RZ, 0xc0, !PT ;  /* 0x000000ff00067812 */ /* 0x001fc600078ec0ff */
[----:B-1----:R-:W3:Y:S04]  /*9cb0*/  LDL.LU R12, [R1+0x54] ;  /* 0x00005400010c7983 */ /* 0x002ee80000300800 */
[----:B------:R0:W-:Y:S04]  /*9cc0*/  STS.U16 [R2+0xe200], R26 ;  /* 0x00e2001a02007388 */ /* 0x0001e80000000400 */
[----:B------:R1:W-:Y:S04]  /*9cd0*/  STS.U16 [R2+0xf200], R20 ;  /* 0x00f2001402007388 */ /* 0x0003e80000000400 */
[----:B0-----:R-:W3:Y:S04]  /*9ce0*/  LDL.LU R26, [R1+0x120] ;  /* 0x00012000011a7983 */ /* 0x001ee80000300800 */
[----:B-1----:R-:W3:Y:S01]  /*9cf0*/  LDL.LU R20, [R1+0x140] ;  /* 0x0001400001147983 */ /* 0x002ee20000300800 */
[----:B------:R-:W-:-:S03]  /*9d00*/  IMAD.SHL.U32 R6, R6, 0x2, RZ ;  /* 0x0000000206067824 */ /* 0x000fc600078e00ff */
[----:B------:R-:W3:Y:S02]  /*9d10*/  LDL.LU R5, [R1+0x200] ;  /* 0x0002000001057983 */ /* 0x000ee40000300800 */
[----:B------:R-:W-:-:S05]  /*9d20*/  LOP3.LUT R6, R6, 0x20, RZ, 0x3c, !PT ;  /* 0x0000002006067812 */ /* 0x000fca00078e3cff */
[----:B--2---:R0:W-:Y:S04]  /*9d30*/  STS.U16 [R6+0x400], R17 ;  /* 0x0004001106007388 */ /* 0x0041e80000000400 */
[----:B------:R1:W-:Y:S04]  /*9d40*/  STS.U16 [R6+0x1400], R19 ;  /* 0x0014001306007388 */ /* 0x0003e80000000400 */
[----:B0-----:R-:W2:Y:S04]  /*9d50*/  LDL.LU R17, [R1+0x1e0] ;  /* 0x0001e00001117983 */ /* 0x001ea80000300800 */
[----:B-1----:R-:W2:Y:S04]  /*9d60*/  LDL.LU R19, [R1+0x1c0] ;  /* 0x0001c00001137983 */ /* 0x002ea80000300800 */
[----:B------:R-:W2:Y:S04]  /*9d70*/  LDL.LU R4, [R1+0x19c] ;  /* 0x00019c0001047983 */ /* 0x000ea80000300800 */
[----:B------:R-:W-:Y:S04]  /*9d80*/  STS.U16 [R6+0x2400], R15 ;  /* 0x0024000f06007388 */ /* 0x000fe80000000400 */
[----:B------:R0:W-:Y:S04]  /*9d90*/  STS.U16 [R6+0x3400], R29 ;  /* 0x0034001d06007388 */ /* 0x0001e80000000400 */
[----:B------:R-:W2:Y:S04]  /*9da0*/  LDL.LU R3, [R1+0x17c] ;  /* 0x00017c0001037983 */ /* 0x000ea80000300800 */
[----:B0-----:R-:W2:Y:S04]  /*9db0*/  LDL.LU R29, [R1+0x15c] ;  /* 0x00015c00011d7983 */ /* 0x001ea80000300800 */
[----:B------:R-:W2:Y:S04]  /*9dc0*/  LDL.LU R2, [R1+0x13c] ;  /* 0x00013c0001027983 */ /* 0x000ea80000300800 */
[----:B------:R-:W2:Y:S04]  /*9dd0*/  LDL.LU R8, [R1+0x11c] ;  /* 0x00011c0001087983 */ /* 0x000ea80000300800 */
[----:B------:R-:W2:Y:S04]  /*9de0*/  LDL.LU R10, [R1+0xfc] ;  /* 0x0000fc00010a7983 */ /* 0x000ea80000300800 */
[----:B------:R-:W2:Y:S04]  /*9df0*/  LDL.LU R14, [R1+0xdc] ;  /* 0x0000dc00010e7983 */ /* 0x000ea80000300800 */
[----:B------:R0:W-:Y:S04]  /*9e00*/  STS.U16 [R6+0x4400], R21 ;  /* 0x0044001506007388 */ /* 0x0001e80000000400 */
[----:B------:R-:W2:Y:S04]  /*9e10*/  LDL.LU R15, [R1+0xbc] ;  /* 0x0000bc00010f7983 */ /* 0x000ea80000300800 */
[----:B----4-:R1:W-:Y:S04]  /*9e20*/  STS.U16 [R6+0x5400], R23 ;  /* 0x0054001706007388 */ /* 0x0103e80000000400 */
[----:B0-----:R-:W4:Y:S04]  /*9e30*/  LDL.LU R21, [R1+0x9c] ;  /* 0x00009c0001157983 */ /* 0x001f280000300800 */
[----:B-1----:R-:W4:Y:S01]  /*9e40*/  LDL.LU R23, [R1+0x70] ;  /* 0x0000700001177983 */ /* 0x002f220000300800 */
[----:B------:R-:W-:-:S05]  /*9e50*/  LOP3.LUT R0, R0, 0xff, RZ, 0xc0, !PT ;  /* 0x000000ff00007812 */ /* 0x000fca00078ec0ff */
[----:B------:R-:W-:-:S05]  /*9e60*/  IMAD.SHL.U32 R0, R0, 0x2, RZ ;  /* 0x0000000200007824 */ /* 0x000fca00078e00ff */
[----:B------:R-:W-:Y:S01]  /*9e70*/  LOP3.LUT R0, R0, 0x30, RZ, 0x3c, !PT ;  /* 0x0000003000007812 */ /* 0x000fe200078e3cff */
[----:B---3--:R-:W-:Y:S04]  /*9e80*/  STS.U16 [R6+0x6400], R20 ;  /* 0x0064001406007388 */ /* 0x008fe80000000400 */
[----:B------:R-:W-:Y:S04]  /*9e90*/  STS.U16 [R6+0x7400], R26 ;  /* 0x0074001a06007388 */ /* 0x000fe80000000400 */
[----:B------:R-:W-:Y:S04]  /*9ea0*/  STS.U16 [R6+0x8400], R22 ;  /* 0x0084001606007388 */ /* 0x000fe80000000400 */
[----:B------:R-:W-:Y:S04]  /*9eb0*/  STS.U16 [R6+0x9400], R28 ;  /* 0x0094001c06007388 */ /* 0x000fe80000000400 */
[----:B------:R-:W-:Y:S04]  /*9ec0*/  STS.U16 [R6+0xa400], R27 ;  /* 0x00a4001b06007388 */ /* 0x000fe80000000400 */
[----:B------:R-:W-:Y:S04]  /*9ed0*/  STS.U16 [R6+0xb400], R7 ;  /* 0x00b4000706007388 */ /* 0x000fe80000000400 */
[----:B------:R-:W-:Y:S04]  /*9ee0*/  STS.U16 [R6+0xc400], R9 ;  /* 0x00c4000906007388 */ /* 0x000fe80000000400 */
[----:B------:R0:W-:Y:S04]  /*9ef0*/  STS.U16 [R6+0xd400], R12 ;  /* 0x00d4000c06007388 */ /* 0x0001e80000000400 */
[----:B------:R-:W-:Y:S04]  /*9f00*/  STS.U16 [R6+0xe400], R25 ;  /* 0x00e4001906007388 */ /* 0x000fe80000000400 */
[----:B0-----:R-:W3:Y:S04]  /*9f10*/  LDL.LU R12, [R1+0x50] ;  /* 0x00005000010c7983 */ /* 0x001ee80000300800 */
[----:B------:R-:W-:Y:S04]  /*9f20*/  STS.U16 [R6+0xf400], R18 ;  /* 0x00f4001206007388 */ /* 0x000fe80000000400 */
[----:B------:R-:W-:Y:S04]  /*9f30*/  STS.U16 [R0+0x600], R5 ;  /* 0x0006000500007388 */ /* 0x000fe80000000400 */
[----:B--2---:R0:W-:Y:S04]  /*9f40*/  STS.U16 [R0+0x1600], R17 ;  /* 0x0016001100007388 */ /* 0x0041e80000000400 */
        /* <DEDUP_REMOVED lines=8> */
[----:B------:R-:W-:Y:S04]  /*9fd0*/  STS.U16 [R0+0x8600], R10 ;  /* 0x0086000a00007388 */ /* 0x000fe80000000400 */
[----:B0-----:R-:W2:Y:S04]  /*9fe0*/  LDL.LU R29, [R1+0x1bc] ;  /* 0x0001bc00011d7983 */ /* 0x001ea80000300800 */
[----:B------:R0:W-:Y:S04]  /*9ff0*/  STS.U16 [R0+0x9600], R14 ;  /* 0x0096000e00007388 */ /* 0x0001e80000000400 */
[----:B------:R1:W-:Y:S04]  /*a000*/  STS.U16 [R0+0xa600], R15 ;  /* 0x00a6000f00007388 */ /* 0x0003e80000000400 */
[----:B0-----:R-:W2:Y:S04]  /*a010*/  LDL.LU R14, [R1+0x198] ;  /* 0x00019800010e7983 */ /* 0x001ea80000300800 */
[----:B----4-:R0:W-:Y:S04]  /*a020*/  STS.U16 [R0+0xb600], R21 ;  /* 0x00b6001500007388 */ /* 0x0101e80000000400 */
[----:B-1----:R-:W4:Y:S04]  /*a030*/  LDL.LU R15, [R1+0x178] ;  /* 0x00017800010f7983 */ /* 0x002f280000300800 */
[----:B------:R1:W-:Y:S04]  /*a040*/  STS.U16 [R0+0xc600], R23 ;  /* 0x00c6001700007388 */ /* 0x0003e80000000400 */
[----:B0-----:R-:W4:Y:S04]  /*a050*/  LDL.LU R21, [R1+0x158] ;  /* 0x0001580001157983 */ /* 0x001f280000300800 */
[----:B-1----:R-:W4:Y:S04]  /*a060*/  LDL.LU R23, [R1+0x138] ;  /* 0x0001380001177983 */ /* 0x002f280000300800 */
[----:B------:R-:W0:Y:S04]  /*a070*/  S2R R28, SR_TID.X ;  /* 0x00000000001c7919 */ /* 0x000e280000002100 */
[----:B------:R-:W4:Y:S04]  /*a080*/  LDL.LU R25, [R1+0xd8] ;  /* 0x0000d80001197983 */ /* 0x000f280000300800 */
[----:B------:R-:W4:Y:S04]  /*a090*/  LDL.LU R20, [R1+0xb8] ;  /* 0x0000b80001147983 */ /* 0x000f280000300800 */
[----:B------:R-:W4:Y:S04]  /*a0a0*/  LDL.LU R26, [R1+0x98] ;  /* 0x00009800011a7983 */ /* 0x000f280000300800 */
[----:B------:R-:W4:Y:S01]  /*a0b0*/  LDL.LU R22, [R1+0x6c] ;  /* 0x00006c0001167983 */ /* 0x000f220000300800 */
[----:B0-----:R-:W-:-:S05]  /*a0c0*/  LOP3.LUT R18, R28, 0xff, RZ, 0xc0, !PT ;  /* 0x000000ff1c127812 */ /* 0x001fca00078ec0ff */
[----:B------:R-:W-:-:S05]  /*a0d0*/  IMAD.SHL.U32 R18, R18, 0x2, RZ ;  /* 0x0000000212127824 */ /* 0x000fca00078e00ff */
[----:B------:R-:W-:Y:S01]  /*a0e0*/  LOP3.LUT R18, R18, 0x40, RZ, 0x3c, !PT ;  /* 0x0000004012127812 */ /* 0x000fe200078e3cff */
[----:B---3--:R-:W-:Y:S04]  /*a0f0*/  STS.U16 [R0+0xd600], R12 ;  /* 0x00d6000c00007388 */ /* 0x008fe80000000400 */
[----:B------:R0:W-:Y:S04]  /*a100*/  STS.U16 [R0+0xe600], R24 ;  /* 0x00e6001800007388 */ /* 0x0001e80000000400 */
[----:B------:R1:W-:Y:S04]  /*a110*/  STS.U16 [R0+0xf600], R16 ;  /* 0x00f6001000007388 */ /* 0x0003e80000000400 */
[----:B0-----:R-:W3:Y:S04]  /*a120*/  LDL.LU R24, [R1+0xf8] ;  /* 0x0000f80001187983 */ /* 0x001ee80000300800 */
[----:B-1----:R-:W3:Y:S04]  /*a130*/  LDL.LU R16, [R1+0x118] ;  /* 0x0001180001107983 */ /* 0x002ee80000300800 */
[----:B------:R-:W3:Y:S04]  /*a140*/  LDL.LU R27, [R1+0x4c] ;  /* 0x00004c00011b7983 */ /* 0x000ee80000300800 */
        /* <DEDUP_REMOVED lines=11> */
[----:B--2---:R0:W-:Y:S04]  /*a200*/  STS.U16 [R18+0x800], R17 ;  /* 0x0008001112007388 */ /* 0x0041e80000000400 */
[----:B------:R1:W-:Y:S04]  /*a210*/  STS.U16 [R18+0x1800], R19 ;  /* 0x0018001312007388 */ /* 0x0003e80000000400 */
[----:B0-----:R-:W2:Y:S04]  /*a220*/  LDL.LU R17, [R1+0x94] ;  /* 0x0000940001117983 */ /* 0x001ea80000300800 */
[----:B-1----:R-:W2:Y:S04]  /*a230*/  LDL.LU R19, [R1+0x68] ;  /* 0x0000680001137983 */ /* 0x002ea80000300800 */
[----:B------:R0:W-:Y:S04]  /*a240*/  STS.U16 [R18+0x2800], R29 ;  /* 0x0028001d12007388 */ /* 0x0001e80000000400 */
[----:B0-----:R-:W2:Y:S04]  /*a250*/  LDL.LU R29, [R1+0x48] ;  /* 0x00004800011d7983 */ /* 0x001ea80000300800 */
[----:B------:R0:W-:Y:S04]  /*a260*/  STS.U16 [R18+0x3800], R14 ;  /* 0x0038000e12007388 */ /* 0x0001e80000000400 */
[----:B----4-:R1:W-:Y:S04]  /*a270*/  STS.U16 [R18+0x4800], R15 ;  /* 0x0048000f12007388 */ /* 0x0103e80000000400 */
[----:B0-----:R-:W4:Y:S04]  /*a280*/  LDL.LU R14, [R1+0x900] ;  /* 0x00090000010e7983 */ /* 0x001f280000300800 */
[----:B------:R0:W-:Y:S04]  /*a290*/  STS.U16 [R18+0x5800], R21 ;  /* 0x0058001512007388 */ /* 0x0001e80000000400 */
[----:B-1----:R-:W2:Y:S04]  /*a2a0*/  LDL.LU R15, [R1+0x8fc] ;  /* 0x0008fc00010f7983 */ /* 0x002ea80000300800 */
[----:B------:R1:W-:Y:S04]  /*a2b0*/  STS.U16 [R18+0x6800], R23 ;  /* 0x0068001712007388 */ /* 0x0003e80000000400 */
[----:B0-----:R-:W2:Y:S04]  /*a2c0*/  LDL.LU R21, [R1+0x8f8] ;  /* 0x0008f80001157983 */ /* 0x001ea80000300800 */
[----:B-1----:R-:W2:Y:S04]  /*a2d0*/  LDL.LU R23, [R1+0x8f4] ;  /* 0x0008f40001177983 */ /* 0x002ea80000300800 */
[----:B---3--:R0:W-:Y:S02]  /*a2e0*/  STS.U16 [R18+0x7800], R16 ;  /* 0x0078001012007388 */ /* 0x0081e40000000400 */
[----:B0-----:R-:W-:-:S02]  /*a2f0*/  LOP3.LUT R16, R28, 0xff, RZ, 0xc0, !PT ;  /* 0x000000ff1c107812 */ /* 0x001fc400078ec0ff */
[----:B------:R-:W-:Y:S03]  /*a300*/  STS.U16 [R18+0x8800], R24 ;  /* 0x0088001812007388 */ /* 0x000fe60000000400 */
[----:B------:R-:W-:Y:S01]  /*a310*/  IMAD.SHL.U32 R16, R16, 0x2, RZ ;  /* 0x0000000210107824 */ /* 0x000fe200078e00ff */
[----:B------:R-:W-:Y:S04]  /*a320*/  STS.U16 [R18+0x9800], R25 ;  /* 0x0098001912007388 */ /* 0x000fe80000000400 */
[----:B------:R-:W-:Y:S01]  /*a330*/  STS.U16 [R18+0xa800], R20 ;  /* 0x00a8001412007388 */ /* 0x000fe20000000400 */
[----:B------:R-:W-:-:S03]  /*a340*/  LOP3.LUT R16, R16, 0x50, RZ, 0x3c, !PT ;  /* 0x0000005010107812 */ /* 0x000fc600078e3cff */
[----:B------:R-:W-:Y:S04]  /*a350*/  STS.U16 [R18+0xb800], R26 ;  /* 0x00b8001a12007388 */ /* 0x000fe80000000400 */
[----:B------:R-:W-:Y:S04]  /*a360*/  STS.U16 [R18+0xc800], R22 ;  /* 0x00c8001612007388 */ /* 0x000fe80000000400 */
[----:B------:R0:W-:Y:S04]  /*a370*/  STS.U16 [R18+0xd800], R27 ;  /* 0x00d8001b12007388 */ /* 0x0001e80000000400 */
[----:B0-----:R-:W4:Y:S04]  /*a380*/  LDL.LU R27, [R1+0x1f4] ;  /* 0x0001f400011b7983 */ /* 0x001f280000300800 */
[----:B--2---:R-:W-:Y:S04]  /*a390*/  STS.U16 [R18+0xe800], R23 ;  /* 0x00e8001712007388 */ /* 0x004fe80000000400 */
[----:B------:R-:W-:Y:S04]  /*a3a0*/  STS.U16 [R18+0xf800], R15 ;  /* 0x00f8000f12007388 */ /* 0x000fe80000000400 */
[----:B------:R-:W-:Y:S04]  /*a3b0*/  STS.U16 [R16+0xa00], R6 ;  /* 0x000a000610007388 */ /* 0x000fe80000000400 */
[----:B------:R0:W-:Y:S04]  /*a3c0*/  STS.U16 [R16+0x1a00], R7 ;  /* 0x001a000710007388 */ /* 0x0001e80000000400 */
[----:B------:R1:W-:Y:S04]  /*a3d0*/  STS.U16 [R16+0x2a00], R9 ;  /* 0x002a000910007388 */ /* 0x0003e80000000400 */
[----:B------:R2:W-:Y:S04]  /*a3e0*/  STS.U16 [R16+0x3a00], R5 ;  /* 0x003a000510007388 */ /* 0x0005e80000000400 */
[----:B0-----:R-:W3:Y:S04]  /*a3f0*/  LDL.LU R7, [R1+0x1d4] ;  /* 0x0001d40001077983 */ /* 0x001ee80000300800 */
[----:B-1----:R-:W3:Y:S04]  /*a400*/  LDL.LU R9, [R1+0x1b4] ;  /* 0x0001b40001097983 */ /* 0x002ee80000300800 */
[----:B------:R0:W-:Y:S04]  /*a410*/  STS.U16 [R16+0x4a00], R4 ;  /* 0x004a000410007388 */ /* 0x0001e80000000400 */
[----:B--2---:R-:W2:Y:S04]  /*a420*/  LDL.LU R5, [R1+0x190] ;  /* 0x0001900001057983 */ /* 0x004ea80000300800 */
[----:B------:R1:W-:Y:S04]  /*a430*/  STS.U16 [R16+0x5a00], R3 ;  /* 0x005a000310007388 */ /* 0x0003e80000000400 */
[----:B0-----:R-:W2:Y:S04]  /*a440*/  LDL.LU R4, [R1+0x170] ;  /* 0x0001700001047983 */ /* 0x001ea80000300800 */
[----:B------:R0:W-:Y:S04]  /*a450*/  STS.U16 [R16+0x6a00], R2 ;  /* 0x006a000210007388 */ /* 0x0001e80000000400 */
[----:B-1----:R-:W2:Y:S04]  /*a460*/  LDL.LU R3, [R1+0x150] ;  /* 0x0001500001037983 */ /* 0x002ea80000300800 */
        /* <DEDUP_REMOVED lines=12> */
[----:B0-----:R-:W2:Y:S04]  /*a530*/  LDL.LU R19, [R1+0x64] ;  /* 0x0000640001137983 */ /* 0x001ea80000300800 */
[----:B------:R0:W-:Y:S04]  /*a540*/  STS.U16 [R16+0xda00], R29 ;  /* 0x00da001d10007388 */ /* 0x0001e80000000400 */
[----:B0-----:R-:W2:Y:S04]  /*a550*/  LDL.LU R29, [R1+0x44] ;  /* 0x00004400011d7983 */ /* 0x001ea80000300800 */
[----:B------:R-:W0:Y:S04]  /*a560*/  S2R R6, SR_TID.X ;  /* 0x0000000000067919 */ /* 0x000e280000002100 */
[----:B------:R1:W-:Y:S04]  /*a570*/  STS.U16 [R16+0xea00], R21 ;  /* 0x00ea001510007388 */ /* 0x0003e80000000400 */
[----:B----4-:R0:W-:Y:S04]  /*a580*/  STS.U16 [R16+0xfa00], R14 ;  /* 0x00fa000e10007388 */ /* 0x0101e80000000400 */
[----:B-1----:R-:W4:Y:S04]  /*a590*/  LDL.LU R21, [R1+0x1f0] ;  /* 0x0001f00001157983 */ /* 0x002f280000300800 */
[----:B------:R-:W4:Y:S04]  /*a5a0*/  LDL.LU R15, [R1+0x1d0] ;  /* 0x0001d000010f7983 */ /* 0x000f280000300800 */
[----:B------:R-:W4:Y:S01]  /*a5b0*/  LDL.LU R23, [R1+0x1ac] ;  /* 0x0001ac0001177983 */ /* 0x000f220000300800 */
[----:B0-----:R-:W-:-:S03]  /*a5c0*/  LOP3.LUT R14, R6, 0xff, RZ, 0xc0, !PT ;  /* 0x000000ff060e7812 */ /* 0x001fc600078ec0ff */
[----:B------:R-:W4:Y:S02]  /*a5d0*/  LDL.LU R16, [R1+0x18c] ;  /* 0x00018c0001107983 */ /* 0x000f240000300800 */
[----:B------:R-:W-:Y:S02]  /*a5e0*/  IMAD.SHL.U32 R14, R14, 0x2, RZ ;  /* 0x000000020e0e7824 */ /* 0x000fe400078e00ff */
[----:B------:R-:W4:Y:S03]  /*a5f0*/  LDL.LU R24, [R1+0x16c] ;  /* 0x00016c0001187983 */ /* 0x000f260000300800 */
[----:B------:R-:W-:Y:S01]  /*a600*/  LOP3.LUT R14, R14, 0x60, RZ, 0x3c, !PT ;  /* 0x000000600e0e7812 */ /* 0x000fe200078e3cff */
[----:B------:R-:W4:Y:S04]  /*a610*/  LDL.LU R18, [R1+0x14c] ;  /* 0x00014c0001127983 */ /* 0x000f280000300800 */
[----:B------:R-:W4:Y:S04]  /*a620*/  LDL.LU R25, [R1+0x12c] ;  /* 0x00012c0001197983 */ /* 0x000f280000300800 */
[----:B------:R-:W4:Y:S04]  /*a630*/  LDL.LU R20, [R1+0x10c] ;  /* 0x00010c0001147983 */ /* 0x000f280000300800 */
[----:B------:R-:W4:Y:S04]  /*a640*/  LDL.LU R26, [R1+0xec] ;  /* 0x0000ec00011a7983 */ /* 0x000f280000300800 */
[----:B------:R-:W4:Y:S04]  /*a650*/  LDL.LU R22, [R1+0xcc] ;  /* 0x0000cc0001167983 */ /* 0x000f280000300800 */
[----:B------:R0:W-:Y:S04]  /*a660*/  STS.U16 [R14+0xc00], R27 ;  /* 0x000c001b0e007388 */ /* 0x0001e80000000400 */
[----:B------:R-:W4:Y:S04]  /*a670*/  LDL.LU R28, [R1+0xac] ;  /* 0x0000ac00011c7983 */ /* 0x000f280000300800 */
[----:B0-----:R-:W4:Y:S04]  /*a680*/  LDL.LU R27, [R1+0x8c] ;  /* 0x00008c00011b7983 */ /* 0x001f280000300800 */
[----:B---3--:R0:W-:Y:S04]  /*a690*/  STS.U16 [R14+0x1c00], R7 ;  /* 0x001c00070e007388 */ /* 0x0081e80000000400 */
[----:B------:R1:W-:Y:S04]  /*a6a0*/  STS.U16 [R14+0x2c00], R9 ;  /* 0x002c00090e007388 */ /* 0x0003e80000000400 */
[----:B0-----:R-:W3:Y:S04]  /*a6b0*/  LDL.LU R7, [R1+0x60] ;  /* 0x0000600001077983 */ /* 0x001ee80000300800 */
[----:B-1----:R-:W3:Y:S04]  /*a6c0*/  LDL.LU R9, [R1+0x8f0] ;  /* 0x0008f00001097983 */ /* 0x002ee80000300800 */
[----:B--2---:R0:W-:Y:S04]  /*a6d0*/  STS.U16 [R14+0x3c00], R5 ;  /* 0x003c00050e007388 */ /* 0x0041e80000000400 */
[----:B------:R1:W-:Y:S04]  /*a6e0*/  STS.U16 [R14+0x4c00], R4 ;  /* 0x004c00040e007388 */ /* 0x0003e80000000400 */
[----:B0-----:R-:W2:Y:S04]  /*a6f0*/  LDL.LU R5, [R1+0x8ec] ;  /* 0x0008ec0001057983 */ /* 0x001ea80000300800 */
[----:B-1----:R-:W2:Y:S04]  /*a700*/  LDL.LU R4, [R1+0x8e8] ;  /* 0x0008e80001047983 */ /* 0x002ea80000300800 */
[----:B------:R0:W-:Y:S04]  /*a710*/  STS.U16 [R14+0x5c00], R3 ;  /* 0x005c00030e007388 */ /* 0x0001e80000000400 */
[----:B------:R1:W-:Y:S04]  /*a720*/  STS.U16 [R14+0x6c00], R2 ;  /* 0x006c00020e007388 */ /* 0x0003e80000000400 */
[----:B------:R1:W-:Y:S04]  /*a730*/  STS.U16 [R14+0x7c00], R8 ;  /* 0x007c00080e007388 */ /* 0x0003e80000000400 */
[----:B0-----:R-:W2:Y:S04]  /*a740*/  LDL.LU R3, [R1+0x8e4] ;  /* 0x0008e40001037983 */ /* 0x001ea80000300800 */
[----:B-1----:R-:W2:Y:S04]  /*a750*/  LDL.LU R2, [R1+0x8e0] ;  /* 0x0008e00001027983 */ /* 0x002ea80000300800 */
[----:B------:R-:W2:Y:S04]  /*a760*/  LDL.LU R8, [R1+0x8dc] ;  /* 0x0008dc0001087983 */ /* 0x000ea80000300800 */
        /* <DEDUP_REMOVED lines=8> */
[----:B0-----:R-:W2:Y:S04]  /*a7f0*/  LDL.LU R17, [R1+0x8cc] ;  /* 0x0008cc0001117983 */ /* 0x001ea80000300800 */
[----:B-1----:R-:W2:Y:S04]  /*a800*/  LDL.LU R19, [R1+0x8c8] ;  /* 0x0008c80001137983 */ /* 0x002ea80000300800 */
[----:B------:R0:W-:Y:S04]  /*a810*/  STS.U16 [R14+0xdc00], R29 ;  /* 0x00dc001d0e007388 */ /* 0x0001e80000000400 */
[----:B0-----:R-:W3:Y:S01]  /*a820*/  LDL.LU R29, [R1+0x8c4] ;  /* 0x0008c400011d7983 */ /* 0x001ee20000300800 */
[----:B------:R-:W-:-:S05]  /*a830*/  LOP3.LUT R6, R6, 0xff, RZ, 0xc0, !PT ;  /* 0x000000ff06067812 */ /* 0x000fca00078ec0ff */
[----:B------:R-:W-:-:S05]  /*a840*/  IMAD.SHL.U32 R6, R6, 0x2, RZ ;  /* 0x0000000206067824 */ /* 0x000fca00078e00ff */
[----:B------:R-:W-:Y:S01]  /*a850*/  LOP3.LUT R6, R6, 0x70, RZ, 0x3c, !PT ;  /* 0x0000007006067812 */ /* 0x000fe200078e3cff */
[----:B--2---:R-:W-:Y:S04]  /*a860*/  STS.U16 [R14+0xec00], R19 ;  /* 0x00ec00130e007388 */ /* 0x004fe80000000400 */
[----:B------:R-:W-:Y:S04]  /*a870*/  STS.U16 [R14+0xfc00], R12 ;  /* 0x00fc000c0e007388 */ /* 0x000fe80000000400 */
[----:B----4-:R-:W-:Y:S04]  /*a880*/  STS.U16 [R6+0xe00], R21 ;  /* 0x000e001506007388 */ /* 0x010fe80000000400 */
[----:B------:R-:W-:Y:S04]  /*a890*/  STS.U16 [R6+0x1e00], R15 ;  /* 0x001e000f06007388 */ /* 0x000fe80000000400 */
        /* <DEDUP_REMOVED lines=10> */
[----:B---3--:R1:W-:Y:S04]  /*a940*/  STS.U16 [R6+0xce00], R7 ;  /* 0x00ce000706007388 */ /* 0x0083e80000000400 */
[----:B0-----:R-:W0:Y:S04]  /*a950*/  S2R R28, SR_TID.X ;  /* 0x00000000001c7919 */ /* 0x001e280000002100 */
[----:B-1----:R-:W1:Y:S04]  /*a960*/  S2R R7, SR_TID.X ;  /* 0x0000000000077919 */ /* 0x002e680000002100 */
[----:B------:R2:W-:Y:S04]  /*a970*/  STS.U16 [R6+0xde00], R29 ;  /* 0x00de001d06007388 */ /* 0x0005e80000000400 */
[----:B------:R-:W-:Y:S04]  /*a980*/  STS.U16 [R6+0xee00], R17 ;  /* 0x00ee001106007388 */ /* 0x000fe80000000400 */
[----:B------:R3:W-:Y:S04]  /*a990*/  STS.U16 [R6+0xfe00], R10 ;  /* 0x00fe000a06007388 */ /* 0x0007e80000000400 */
[----:B--2---:R-:W2:Y:S01]  /*a9a0*/  LDL.LU R29, [R1+0x8c0] ;  /* 0x0008c000011d7983 */ /* 0x004ea20000300800 */
[----:B---3--:R-:W-:-:S03]  /*a9b0*/  IMAD.SHL.U32 R6, R0, 0x2, RZ ;  /* 0x0000000200067824 */ /* 0x008fc600078e00ff */
[----:B------:R-:W3:Y:S01]  /*a9c0*/  S2R R0, SR_TID.X ;  /* 0x0000000000007919 */ /* 0x000ee20000002100 */
[----:B-1----:R-:W-:Y:S02]  /*a9d0*/  SHF.R.S32.HI R7, RZ, 0x7, R7 ;  /* 0x00000007ff077819 */ /* 0x002fe40000011407 */
[----:B0-----:R-:W-:Y:S02]  /*a9e0*/  LOP3.LUT R27, R28, 0x7f, RZ, 0xc0, !PT ;  /* 0x0000007f1c1b7812 */ /* 0x001fe400078ec0ff */
[----:B------:R-:W-:Y:S02]  /*a9f0*/  SGXT R7, R7, 0x1 ;  /* 0x000000010707781a */ /* 0x000fe40000000200 */
[--C-:B------:R-:W-:Y:S02]  /*aa00*/  SHF.R.S32.HI R16, RZ, 0x7, R28.reuse ;  /* 0x00000007ff107819 */ /* 0x100fe4000001141c */
[----:B------:R-:W-:Y:S01]  /*aa10*/  LOP3.LUT R6, R6, 0x110, R7, 0x78, !PT ;  /* 0x0000011006067812 */ /* 0x000fe200078e7807 */
[C---:B------:R-:W-:Y:S01]  /*aa20*/  IMAD.SHL.U32 R15, R27.reuse, 0x2, RZ ;  /* 0x000000021b0f7824 */ /* 0x040fe200078e00ff */
[----:B------:R-:W-:Y:S01]  /*aa30*/  SHF.R.S32.HI R14, RZ, 0x7, R28 ;  /* 0x00000007ff0e7819 */ /* 0x000fe2000001141c */
[----:B------:R-:W-:Y:S01]  /*aa40*/  IMAD.SHL.U32 R12, R27, 0x2, RZ ;  /* 0x000000021b0c7824 */ /* 0x000fe200078e00ff */
[----:B------:R-:W-:Y:S01]  /*aa50*/  SGXT R16, R16, 0x1 ;  /* 0x000000011010781a */ /* 0x000fe20000000200 */
[----:B------:R-:W-:Y:S01]  /*aa60*/  STS.U16 [R6+0x10000], R8 ;  /* 0x0100000806007388 */ /* 0x000fe20000000400 */
[----:B------:R-:W-:-:S03]  /*aa70*/  SGXT R14, R14, 0x1 ;  /* 0x000000010e0e781a */ /* 0x000fc60000000200 */
[----:B------:R0:W-:Y:S01]  /*aa80*/  STS.U16 [R6+0x10800], R5 ;  /* 0x0108000506007388 */ /* 0x0001e20000000400 */
[----:B------:R-:W-:Y:S02]  /*aa90*/  LOP3.LUT R15, R15, 0x110, R16, 0x78, !PT ;  /* 0x000001100f0f7812 */ /* 0x000fe400078e7810 */
[----:B---3--:R-:W-:Y:S01]  /*aaa0*/  SHF.R.S32.HI R7, RZ, 0x7, R0 ;  /* 0x00000007ff077819 */ /* 0x008fe20000011400 */
[----:B0-----:R-:W-:-:S03]  /*aab0*/  IMAD.SHL.U32 R6, R27, 0x2, RZ ;  /* 0x000000021b067824 */ /* 0x001fc600078e00ff */
[----:B------:R-:W-:Y:S02]  /*aac0*/  SGXT R7, R7, 0x1 ;  /* 0x000000010707781a */ /* 0x000fe40000000200 */
[----:B------:R-:W-:Y:S02]  /*aad0*/  LOP3.LUT R12, R12, 0x110, R14, 0x78, !PT ;  /* 0x000001100c0c7812 */ /* 0x000fe400078e780e */
[----:B------:R-:W-:Y:S02]  /*aae0*/  LOP3.LUT R15, R15, 0x20, RZ, 0x3c, !PT ;  /* 0x000000200f0f7812 */ /* 0x000fe400078e3cff */
[----:B------:R-:W-:Y:S02]  /*aaf0*/  LOP3.LUT R6, R6, 0x110, R7, 0x78, !PT ;  /* 0x0000011006067812 */ /* 0x000fe400078e7807 */
[----:B------:R-:W-:Y:S01]  /*ab00*/  LOP3.LUT R12, R12, 0x40, RZ, 0x3c, !PT ;  /* 0x000000400c0c7812 */ /* 0x000fe200078e3cff */
[----:B------:R-:W-:Y:S01]  /*ab10*/  STS.U16 [R15+0x10200], R2 ;  /* 0x010200020f007388 */ /* 0x000fe20000000400 */
[----:B------:R-:W-:-:S03]  /*ab20*/  LOP3.LUT R6, R6, 0x60, RZ, 0x3c, !PT ;  /* 0x0000006006067812 */ /* 0x000fc600078e3cff */
[----:B------:R-:W-:Y:S04]  /*ab30*/  STS.U16 [R15+0x10a00], R9 ;  /* 0x010a00090f007388 */ /* 0x000fe80000000400 */
[----:B------:R-:W-:Y:S04]  /*ab40*/  STS.U16 [R12+0x10400], R3 ;  /* 0x010400030c007388 */ /* 0x000fe80000000400 */
[----:B------:R0:W-:Y:S04]  /*ab50*/  STS.U16 [R12+0x10c00], R11 ;  /* 0x010c000b0c007388 */ /* 0x0001e80000000400 */
[----:B------:R-:W-:Y:S04]  /*ab60*/  STS.U16 [R6+0x10600], R4 ;  /* 0x0106000406007388 */ /* 0x000fe80000000400 */
[----:B------:R-:W-:Y:S04]  /*ab70*/  STS.U16 [R6+0x10e00], R13 ;  /* 0x010e000d06007388 */ /* 0x000fe80000000400 */
[----:B------:R-:W-:Y:S01]  /*ab80*/  BAR.SYNC.DEFER_BLOCKING 0x0 ;  /* 0x0000000000007b1d */ /* 0x000fe20000010000 */
[C---:B0-----:R-:W-:Y:S01]  /*ab90*/  IMAD.SHL.U32 R12, R0.reuse, 0x2, RZ ;  /* 0x00000002000c7824 */ /* 0x041fe200078e00ff */
[----:B------:R-:W-:-:S05]  /*aba0*/  LOP3.LUT R0, R0, 0x7, RZ, 0xc0, !PT ;  /* 0x0000000700007812 */ /* 0x000fca00078ec0ff */
[----:B------:R-:W-:-:S05]  /*abb0*/  IMAD R0, R0, 0x110, RZ ;  /* 0x0000011000007824 */ /* 0x000fca00078e02ff */
[----:B------:R-:W-:-:S05]  /*abc0*/  LOP3.LUT R0, R0, 0x30, R12, 0x78, !PT ;  /* 0x0000003000007812 */ /* 0x000fca00078e780c */
[----:B------:R-:W0:Y:S04]  /*abd0*/  LDSM.16.M88.4 R8, [R0+0x10800] ;  /* 0x010800000008783b */ /* 0x000e280000000200 */
[----:B------:R-:W-:Y:S04]  /*abe0*/  LDSM.16.M88.4 R4, [R0+0x10000] ;  /* 0x010000000004783b */ /* 0x000fe80000000200 */
[----:B0-----:R-:W-:Y:S04]  /*abf0*/  STL.64 [R1+0x8b8], R10 ;  /* 0x0008b80a01007387 */ /* 0x001fe80000100a00 */
[----:B------:R0:W-:Y:S04]  /*ac00*/  STL.64 [R1+0x8b0], R8 ;  /* 0x0008b00801007387 */ /* 0x0001e80000100a00 */
[----:B0-----:R-:W3:Y:S04]  /*ac10*/  LDL.LU.64 R8, [R1+0x30] ;  /* 0x0000300001087983 */ /* 0x001ee80000300a00 */
[----:B------:R-:W3:Y:S04]  /*ac20*/  LDL.LU.64 R10, [R1+0x38] ;  /* 0x00003800010a7983 */ /* 0x000ee80000300a00 */
[----:B--2---:R-:W-:Y:S04]  /*ac30*/  LDSM.16.MT88.4 R20, [R29] ;  /* 0x000000001d14783b */ /* 0x004fe80000004200 */
[----:B------:R-:W0:Y:S04]  /*ac40*/  LDSM.16.MT88.4 R24, [R29+0x2000] ;  /* 0x002000001d18783b */ /* 0x000e280000004200 */
[----:B------:R-:W1:Y:S04]  /*ac50*/  LDSM.16.MT88.4 R12, [R29+0x2100] ;  /* 0x002100001d0c783b */ /* 0x000e680000004200 */
[----:B------:R-:W2:Y:S04]  /*ac60*/  LDSM.16.MT88.4 R16, [R29+0x100] ;  /* 0x000100001d10783b */ /* 0x000ea80000004200 */
[----:B0-----:R-:W-:Y:S04]  /*ac70*/  STL.64 [R1+0x8a8], R26 ;  /* 0x0008a81a01007387 */ /* 0x001fe80000100a00 */
[----:B------:R0:W-:Y:S04]  /*ac80*/  STL.64 [R1+0x8a0], R24 ;  /* 0x0008a01801007387 */ /* 0x0001e80000100a00 */
[----:B0-----:R-:W2:Y:S04]  /*ac90*/  LDL.LU.64 R24, [R1+0x10] ;  /* 0x0000100001187983 */ /* 0x001ea80000300a00 */
[----:B------:R-:W2:Y:S04]  /*aca0*/  LDL.LU.64 R26, [R1+0x18] ;  /* 0x00001800011a7983 */ /* 0x000ea80000300a00 */
[----:B-1----:R-:W-:Y:S04]  /*acb0*/  STL.64 [R1+0x888], R14 ;  /* 0x0008880e01007387 */ /* 0x002fe80000100a00 */
[----:B------:R0:W-:Y:S04]  /*acc0*/  STL.64 [R1+0x880], R12 ;  /* 0x0008800c01007387 */ /* 0x0001e80000100a00 */
[----:B0-----:R-:W4:Y:S04]  /*acd0*/  LDL.LU.64 R12, [R1+0x20] ;  /* 0x00002000010c7983 */ /* 0x001f280000300a00 */
[----:B------:R-:W4:Y:S01]  /*ace0*/  LDL.LU.64 R14, [R1+0x28] ;  /* 0x00002800010e7983 */ /* 0x000f220000300a00 */
[----:B---3--:R-:W-:Y:S11]  /*acf0*/  HMMA.16816.F32 R8, R20, R4, R8 ;  /* 0x000000041408723c */ /* 0x008ff60000001808 */
[----:B------:R-:W-:Y:S11]  /*ad00*/  @!UPT UIADD3 URZ, URZ, URZ, URZ ;  /* 0x0000003f3f3ff290 */ /* 0x000ff6000fffe03f */
[----:B------:R-:W-:Y:S02]  /*ad10*/  @!UPT UIADD3 URZ, URZ, URZ, URZ ;  /* 0x0000003f3f3ff290 */ /* 0x000fe4000fffe03f */
[----:B------:R-:W-:Y:S02]  /*ad20*/  IMAD.MOV.U32 R2, RZ, RZ, R10 ;  /* 0x000000ffff027224 */ /* 0x000fe400078e000a */
[----:B------:R-:W-:Y:S02]  /*ad30*/  IMAD.MOV.U32 R0, RZ, RZ, R11 ;  /* 0x000000ffff007224 */ /* 0x000fe400078e000b */
[----:B------:R-:W-:Y:S01]  /*ad40*/  IMAD.MOV.U32 R28, RZ, RZ, R8 ;  /* 0x000000ffff1c7224 */ /* 0x000fe200078e0008 */
[----:B------:R-:W3:Y:S01]  /*ad50*/  LDL.LU.64 R10, [R1+0x8b8] ;  /* 0x0008b800010a7983 */ /* 0x000ee20000300a00 */
[----:B------:R-:W-:-:S03]  /*ad60*/  IMAD.MOV.U32 R3, RZ, RZ, R9 ;  /* 0x000000ffff037224 */ /* 0x000fc600078e0009 */
[----:B------:R-:W4:Y:S02]  /*ad70*/  LDL.LU.64 R8, [R1+0x8b0] ;  /* 0x0008b00001087983 */ /* 0x000f240000300a00 */
[----:B----4-:R-:W-:Y:S02]  /*ad80*/  HMMA.16816.F32 R12, R20, R8, R12 ;  /* 0x00000008140c723c */ /* 0x010fe4000000180c */
[----:B------:R-:W4:Y:S04]  /*ad90*/  LDL.LU.64 R20, [R1] ;  /* 0x0000000001147983 */ /* 0x000f280000300a00 */
[----:B------:R-:W4:Y:S02]  /*ada0*/  LDL.LU.64 R22, [R1+0x8] ;  /* 0x0000080001167983 */ /* 0x000f240000300a00 */
[----:B--2---:R-:W-:Y:S11]  /*adb0*/  HMMA.16816.F32 R24, R16, R4, R24 ;  /* 0x000000041018723c */ /* 0x004ff60000001818 */
[----:B------:R-:W-:Y:S04]  /*adc0*/  @!UPT UIADD3 URZ, URZ, URZ, URZ ;  /* 0x0000003f3f3ff290 */ /* 0x000fe8000fffe03f */
[----:B------:R0:W-:Y:S04]  /*add0*/  STL.64 [R1+0x898], R14 ;  /* 0x0008980e01007387 */ /* 0x0001e80000100a00 */
[----:B------:R1:W-:Y:S05]  /*ade0*/  STL.64 [R1+0x890], R12 ;  /* 0x0008900c01007387 */ /* 0x0003ea0000100a00 */
[----:B------:R-:W-:Y:S02]  /*adf0*/  IMAD.MOV.U32 R4, RZ, RZ, R25 ;  /* 0x000000ffff047224 */ /* 0x000fe400078e0019 */
[----:B0-----:R-:W-:-:S02]  /*ae00*/  IMAD.MOV.U32 R14, RZ, RZ, R2 ;  /* 0x000000ffff0e7224 */ /* 0x001fc400078e0002 */
[----:B------:R-:W-:Y:S02]  /*ae10*/  IMAD.MOV.U32 R15, RZ, RZ, R0 ;  /* 0x000000ffff0f7224 */ /* 0x000fe400078e0000 */
[----:B-1----:R-:W-:Y:S02]  /*ae20*/  IMAD.MOV.U32 R13, RZ, RZ, R3 ;  /* 0x000000ffff0d7224 */ /* 0x002fe400078e0003 */
[----:B------:R-:W-:Y:S02]  /*ae30*/  IMAD.MOV.U32 R2, RZ, RZ, R26 ;  /* 0x000000ffff027224 */ /* 0x000fe400078e001a */
[----:B------:R-:W-:Y:S02]  /*ae40*/  IMAD.MOV.U32 R0, RZ, RZ, R27 ;  /* 0x000000ffff007224 */ /* 0x000fe400078e001b */
[----:B------:R-:W-:Y:S01]  /*ae50*/  IMAD.MOV.U32 R3, RZ, RZ, R24 ;  /* 0x000000ffff037224 */ /* 0x000fe200078e0018 */
[----:B------:R-:W2:Y:S04]  /*ae60*/  LDL.LU.64 R26, [R1+0x8a8] ;  /* 0x0008a800011a7983 */ /* 0x000ea80000300a00 */
[----:B------:R-:W2:Y:S01]  /*ae70*/  LDL.LU.64 R24, [R1+0x8a0] ;  /* 0x0008a00001187983 */ /* 0x000ea20000300a00 */
[----:B------:R-:W-:-:S03]  /*ae80*/  IMAD.MOV.U32 R12, RZ, RZ, R28 ;  /* 0x000000ffff0c7224 */ /* 0x000fc600078e001c */
[----:B------:R-:W0:Y:S01]  /*ae90*/  S2R R28, SR_TID.X ;  /* 0x00000000001c7919 */ /* 0x000e220000002100 */
[----:B----4-:R-:W-:Y:S11]  /*aea0*/  HMMA.16816.F32 R16, R16, R8, R20 ;  /* 0x000000081010723c */ /* 0x010ff60000001814 */
[----:B------:R-:W-:Y:S11]  /*aeb0*/  @!UPT UIADD3 URZ, URZ, URZ, URZ ;  /* 0x0000003f3f3ff290 */ /* 0x000ff6000fffe03f */
[----:B------:R-:W-:Y:S02]  /*aec0*/  @!UPT UIADD3 URZ, URZ, URZ, URZ ;  /* 0x0000003f3f3ff290 */ /* 0x000fe4000fffe03f */
[----:B------:R-:W-:Y:S02]  /*aed0*/  IMAD.MOV.U32 R20, RZ, RZ, R16 ;  /* 0x000000ffff147224 */ /* 0x000fe400078e0010 */
[----:B------:R-:W-:Y:S02]  /*aee0*/  IMAD.MOV.U32 R9, RZ, RZ, R17 ;  /* 0x000000ffff097224 */ /* 0x000fe400078e0011 */
[----:B------:R-:W-:Y:S02]  /*aef0*/  IMAD.MOV.U32 R8, RZ, RZ, R18 ;  /* 0x000000ffff087224 */ /* 0x000fe400078e0012 */
[----:B------:R-:W-:Y:S02]  /*af00*/  IMAD.MOV.U32 R5, RZ, RZ, R19 ;  /* 0x000000ffff057224 */ /* 0x000fe400078e0013 */
[----:B------:R-:W1:Y:S04]  /*af10*/  LDSM.16.MT88.4 R16, [R29+0x4000] ;  /* 0x004000001d10783b */ /* 0x000e680000004200 */
[----:B-1----:R1:W-:Y:S04]  /*af20*/  STL.64 [R1+0x868], R18 ;  /* 0x0008681201007387 */ /* 0x0023e80000100a00 */
[----:B------:R4:W-:Y:S01]  /*af30*/  STL.64 [R1+0x860], R16 ;  /* 0x0008601001007387 */ /* 0x0009e20000100a00 */
[----:B-1----:R-:W-:-:S02]  /*af40*/  IMAD.MOV.U32 R18, RZ, RZ, R8 ;  /* 0x000000ffff127224 */ /* 0x002fc400078e0008 */
[----:B------:R-:W-:Y:S02]  /*af50*/  IMAD.MOV.U32 R19, RZ, RZ, R5 ;  /* 0x000000ffff137224 */ /* 0x000fe400078e0005 */
[----:B----4-:R-:W-:Y:S02]  /*af60*/  IMAD.MOV.U32 R16, RZ, RZ, R20 ;  /* 0x000000ffff107224 */ /* 0x010fe400078e0014 */
[----:B------:R-:W-:Y:S01]  /*af70*/  IMAD.MOV.U32 R17, RZ, RZ, R9 ;  /* 0x000000ffff117224 */ /* 0x000fe200078e0009 */
[----:B------:R-:W-:Y:S04]  /*af80*/  STL.64 [R1+0x878], R18 ;  /* 0x0008781201007387 */ /* 0x000fe80000100a00 */
[----:B------:R1:W-:Y:S01]  /*af90*/  STL.64 [R1+0x870], R16 ;  /* 0x0008701001007387 */ /* 0x0003e20000100a00 */
[----:B0-----:R-:W-:-:S02]  /*afa0*/  IMAD.SHL.U32 R20, R28, 0x2, RZ ;  /* 0x000000021c147824 */ /* 0x001fc400078e00ff */
[----:B-1----:R-:W-:Y:S01]  /*afb0*/  IMAD.MOV.U32 R16, RZ, RZ, R3 ;  /* 0x000000ffff107224 */ /* 0x002fe200078e0003 */
[----:B------:R-:W-:-:S05]  /*afc0*/  LOP3.LUT R3, R28, 0x7, RZ, 0xc0, !PT ;  /* 0x000000071c037812 */ /* 0x000fca00078ec0ff */
[----:B------:R-:W-:-:S05]  /*afd0*/  IMAD R3, R3, 0x110, RZ ;  /* 0x0000011003037824 */ /* 0x000fca00078e02ff */
[----:B------:R-:W-:-:S04]  /*afe0*/  LOP3.LUT R3, R3, 0x30, R20, 0x78, !PT ;  /* 0x0000003003037812 */ /* 0x000fc800078e7814 */
[----:B------:R-:W-:-:S05]  /*aff0*/  LOP3.LUT R3, R3, 0x40, RZ, 0x3c, !PT ;  /* 0x0000004003037812 */ /* 0x000fca00078e3cff */
[----:B------:R-:W0:Y:S01]  /*b000*/  LDSM.16.M88.4 R20, [R3+0x10000] ;  /* 0x010000000314783b */ /* 0x000e220000000200 */
[----:B------:R-:W-:Y:S02]  /*b010*/  IMAD.MOV.U32 R18, RZ, RZ, R2 ;  /* 0x000000ffff127224 */ /* 0x000fe400078e0002 */
[----:B------:R-:W-:Y:S01]  /*b020*/  IMAD.MOV.U32 R19, RZ, RZ, R0 ;  /* 0x000000ffff137224 */ /* 0x000fe200078e0000 */
[----:B0-----:R-:W-:Y:S01]  /*b030*/  STL.64 [R1+0x40], R20 ;  /* 0x0000401401007387 */ /* 0x001fe20000100a00 */
[----:B------:R-:W-:Y:S02]  /*b040*/  IMAD.MOV.U32 R2, RZ, RZ, R20 ;  /* 0x000000ffff027224 */ /* 0x000fe400078e0014 */
[----:B------:R-:W-:Y:S01]  /*b050*/  IMAD.MOV.U32 R0, RZ, RZ, R21 ;  /* 0x000000ffff007224 */ /* 0x000fe200078e0015 */
[----:B------:R-:W-:Y:S04]  /*b060*/  STL.64 [R1+0x48], R22 ;  /* 0x0000481601007387 */ /* 0x000fe80000100a00 */
[----:B------:R-:W0:Y:S01]  /*b070*/  LDSM.16.M88.4 R20, [R3+0x10800] ;  /* 0x010800000314783b */ /* 0x000e220000000200 */
[----:B--2---:R-:W-:Y:S03]  /*b080*/  HMMA.16816.F32 R12, R24, R6, R12 ;  /* 0x00000006180c723c */ /* 0x004fe6000000180c */
[----:B0-----:R-:W-:Y:S04]  /*b090*/  STL.64 [R1+0x50], R20 ;  /* 0x0000501401007387 */ /* 0x001fe80000100a00 */
[----:B------:R-:W-:Y:S04]  /*b0a0*/  STL.64 [R1+0x58], R22 ;  /* 0x0000581601007387 */ /* 0x000fe80000100a00 */
[----:B------:R-:W0:Y:S01]  /*b0b0*/  LDSM.16.MT88.4 R20, [R29+0x4100] ;  /* 0x004100001d14783b */ /* 0x000e220000004200 */
[----:B------:R-:W-:Y:S11]  /*b0c0*/  IMAD.MOV.U32 R17, RZ, RZ, R4 ;  /* 0x000000ffff117224 */ /* 0x000ff600078e0004 */
[----:B------:R-:W-:Y:S01]  /*b0d0*/  @!UPT UIADD3 URZ, URZ, URZ, URZ ;  /* 0x0000003f3f3ff290 */ /* 0x000fe2000fffe03f */
[----:B------:R-:W-:Y:S02]  /*b0e0*/  IMAD.MOV.U32 R4, RZ, RZ, R12 ;  /* 0x000000ffff047224 */ /* 0x000fe400078e000c */
[----:B------:R-:W-:Y:S01]  /*b0f0*/  IMAD.MOV.U32 R3, RZ, RZ, R13 ;  /* 0x000000ffff037224 */ /* 0x000fe200078e000d */
[----:B0-----:R-:W-:Y:S04]  /*b100*/  STL.64 [R1+0x848], R22 ;  /* 0x0008481601007387 */ /* 0x001fe80000100a00 */
[----:B------:R0:W-:Y:S02]  /*b110*/  STL.64 [R1+0x840], R20 ;  /* 0x0008401401007387 */ /* 0x0001e40000100a00 */
[----:B0-----:R-:W-:Y:S02]  /*b120*/  IMAD.MOV.U32 R20, RZ, RZ, R2 ;  /* 0x000000ffff147224 */ /* 0x001fe400078e0002 */
[----:B------:R-:W-:-:S02]  /*b130*/  IMAD.MOV.U32 R21, RZ, RZ, R0 ;  /* 0x000000ffff157224 */ /* 0x000fc400078e0000 */
[----:B------:R-:W-:Y:S02]  /*b140*/  IMAD.MOV.U32 R2, RZ, RZ, R14 ;  /* 0x000000ffff027224 */ /* 0x000fe400078e000e */
[----:B------:R-:W-:Y:S02]  /*b150*/  IMAD.MOV.U32 R0, RZ, RZ, R15 ;  /* 0x000000ffff007224 */ /* 0x000fe400078e000f */
[----:B------:R-:W3:Y:S04]  /*b160*/  LDL.LU.64 R14, [R1+0x898] ;  /* 0x00089800010e7983 */ /* 0x000ee80000300a00 */
[----:B------:R-:W3:Y:S02]  /*b170*/  LDL.LU.64 R12, [R1+0x890] ;  /* 0x00089000010c7983 */ /* 0x000ee40000300a00 */
[----:B---3--:R-:W-:Y:S02]  /*b180*/  HMMA.16816.F32 R24, R24, R10, R12 ;  /* 0x0000000a1818723c */ /* 0x008fe4000000180c */
[----:B------:R-:W2:Y:S04]  /*b190*/  LDL.LU.64 R14, [R1+0x888] ;  /* 0x00088800010e7983 */ /* 0x000ea80000300a00 */
[----:B------:R-:W2:Y:S11]  /*b1a0*/  LDL.LU.64 R12, [R1+0x880] ;  /* 0x00088000010c7983 */ /* 0x000eb60000300a00 */
[----:B------:R-:W-:Y:S06]  /*b1b0*/  @!UPT UIADD3 URZ, URZ, URZ, URZ ;  /* 0x0000003f3f3ff290 */ /* 0x000fec000fffe03f */
[----:B------:R0:W-:Y:S04]  /*b1c0*/  STL.64 [R1+0x858], R26 ;  /* 0x0008581a01007387 */ /* 0x0001e80000100a00 */
[----:B------:R1:W-:Y:S01]  /*b1d0*/  STL.64 [R1+0x850], R24 ;  /* 0x0008501801007387 */ /* 0x0003e20000100a00 */
[----:B0-----:R-:W-:Y:S02]  /*b1e0*/  IMAD.MOV.U32 R26, RZ, RZ, R2 ;  /* 0x000000ffff1a7224 */ /* 0x001fe400078e0002 */
[----:B------:R-:W-:Y:S02]  /*b1f0*/  IMAD.MOV.U32 R27, RZ, RZ, R0 ;  /* 0x000000ffff1b7224 */ /* 0x000fe400078e0000 */
[----:B-1----:R-:W-:Y:S02]  /*b200*/  IMAD.MOV.U32 R24, RZ, RZ, R4 ;  /* 0x000000ffff187224 */ /* 0x002fe400078e0004 */
[----:B------:R-:W-:Y:S01]  /*b210*/  IMAD.MOV.U32 R25, RZ, RZ, R3 ;  /* 0x000000ffff197224 */ /* 0x000fe200078e0003 */
[----:B--2---:R-:W-:Y:S11]  /*b220*/  HMMA.16816.F32 R16, R12, R6, R16 ;  /* 0x000000060c10723c */ /* 0x004ff60000001810 */
[----:B------:R-:W-:Y:S11]  /*b230*/  @!UPT UIADD3 URZ, URZ, URZ, URZ ;  /* 0x0000003f3f3ff290 */ /* 0x000ff6000fffe03f */
[----:B------:R-:W-:Y:S02]  /*b240*/  @!UPT UIADD3 URZ, URZ, URZ, URZ ;  /* 0x0000003f3f3ff290 */ /* 0x000fe4000fffe03f */
[----:B------:R-:W-:Y:S02]  /*b250*/  IMAD.MOV.U32 R2, RZ, RZ, R18 ;  /* 0x000000ffff027224 */ /* 0x000fe400078e0012 */
[----:B------:R-:W-:Y:S02]  /*b260*/  IMAD.MOV.U32 R0, RZ, RZ, R19 ;  /* 0x000000ffff007224 */ /* 0x000fe400078e0013 */
[----:B------:R-:W-:Y:S01]  /*b270*/  IMAD.MOV.U32 R4, RZ, RZ, R16 ;  /* 0x000000ffff047224 */ /* 0x000fe200078e0010 */
[----:B------:R-:W2:Y:S01]  /*b280*/  LDL.LU.64 R18, [R1+0x878] ;  /* 0x0008780001127983 */ /* 0x000ea20000300a00 */
[----:B------:R-:W-:-:S03]  /*b290*/  IMAD.MOV.U32 R3, RZ, RZ, R17 ;  /* 0x000000ffff037224 */ /* 0x000fc600078e0011 */
[----:B------:R-:W2:Y:S02]  /*b2a0*/  LDL.LU.64 R16, [R1+0x870] ;  /* 0x0008700001107983 */ /* 0x000ea40000300a00 */
[----:B--2---:R-:W-:Y:S02]  /*b2b0*/  HMMA.16816.F32 R12, R12, R10, R16 ;  /* 0x0000000a0c0c723c */ /* 0x004fe40000001810 */
[----:B------:R-:W2:Y:S04]  /*b2c0*/  LDL.LU.64 R18, [R1+0x868] ;  /* 0x0008680001127983 */ /* 0x000ea80000300a00 */
[----:B------:R-:W2:Y:S04]  /*b2d0*/  LDL.LU.64 R16, [R1+0x860] ;  /* 0x0008600001107983 */ /* 0x000ea80000300a00 */
[----:B------:R-:W0:Y:S11]  /*b2e0*/  LDSM.16.MT88.4 R8, [R29+0x6100] ;  /* 0x006100001d08783b */ /* 0x000e360000004200 */
[----:B------:R-:W-:Y:S02]  /*b2f0*/  @!UPT UIADD3 URZ, URZ, URZ, URZ ;  /* 0x0000003f3f3ff290 */ /* 0x000fe4000fffe03f */
[----:B------:R-:W-:Y:S04]  /*b300*/  STL.64 [R1+0x838], R14 ;  /* 0x0008380e01007387 */ /* 0x000fe80000100a00 */
[----:B------:R-:W-:Y:S04]  /*b310*/  STL.64 [R1+0x830], R12 ;  /* 0x0008300c01007387 */ /* 0x000fe80000100a00 */
[----:B0-----:R-:W-:Y:S04]  /*b320*/  STL.64 [R1+0x818], R10 ;  /* 0x0008180a01007387 */ /* 0x001fe80000100a00 */
[----:B------:R0:W-:Y:S04]  /*b330*/  STL.64 [R1+0x810], R8 ;  /* 0x0008100801007387 */ /* 0x0001e80000100a00 */
[----:B0-----:R-:W3:Y:S04]  /*b340*/  LDL.LU.64 R8, [R1+0x50] ;  /* 0x0000500001087983 */ /* 0x001ee80000300a00 */
[----:B------:R-:W4:Y:S01]  /*b350*/  LDL.LU.64 R10, [R1+0x58] ;  /* 0x00005800010a7983 */ /* 0x000f220000300a00 */
[----:B--2---:R-:W-:Y:S03]  /*b360*/  HMMA.16816.F32 R20, R16, R20, R24 ;  /* 0x000000141014723c */ /* 0x004fe60000001818 */
[----:B------:R-:W3:Y:S04]  /*b370*/  LDL.LU.64 R26, [R1+0x858] ;  /* 0x00085800011a7983 */ /* 0x000ee80000300a00 */
[----:B------:R-:W3:Y:S01]  /*b380*/  LDL.LU.64 R24, [R1+0x850] ;  /* 0x0008500001187983 */ /* 0x000ee20000300a00 */
[----:B------:R-:W-:-:S02]  /*b390*/  IMAD.MOV.U32 R14, RZ, RZ, R2 ;  /* 0x000000ffff0e7224 */ /* 0x000fc400078e0002 */
[----:B------:R-:W-:Y:S02]  /*b3a0*/  IMAD.MOV.U32 R15, RZ, RZ, R0 ;  /* 0x000000ffff0f7224 */ /* 0x000fe400078e0000 */
[----:B------:R-:W-:Y:S11]  /*b3b0*/  IMAD.MOV.U32 R13, RZ, RZ, R3 ;  /* 0x000000ffff0d7224 */ /* 0x000ff600078e0003 */
[----:B------:R-:W-:Y:S01]  /*b3c0*/  @!UPT UIADD3 URZ, URZ, URZ, URZ ;  /* 0x0000003f3f3ff290 */ /* 0x000fe2000fffe03f */
[----:B------:R-:W-:Y:S02]  /*b3d0*/  IMAD.MOV.U32 R2, RZ, RZ, R22 ;  /* 0x000000ffff027224 */ /* 0x000fe400078e0016 */
[----:B------:R-:W-:Y:S02]  /*b3e0*/  IMAD.MOV.U32 R0, RZ, RZ, R23 ;  /* 0x000000ffff007224 */ /* 0x000fe400078e0017 */
[----:B------:R-:W-:Y:S01]  /*b3f0*/  IMAD.MOV.U32 R28, RZ, RZ, R20 ;  /* 0x000000ffff1c7224 */ /* 0x000fe200078e0014 */
[----:B------:R-:W2:Y:S01]  /*b400*/  LDL.LU.64 R22, [R1+0x848] ;  /* 0x0008480001167983 */ /* 0x000ea20000300a00 */
[----:B------:R-:W-:-:S03]  /*b410*/  IMAD.MOV.U32 R3, RZ, RZ, R21 ;  /* 0x000000ffff037224 */ /* 0x000fc600078e0015 */
[----:B------:R-:W2:Y:S01]  /*b420*/  LDL.LU.64 R20, [R1+0x840] ;  /* 0x0008400001147983 */ /* 0x000ea20000300a00 */
[----:B---3--:R-:W-:Y:S11]  /*b430*/  HMMA.16816.F32 R24, R16, R8, R24 ;  /* 0x000000081018723c */ /* 0x008ff60000001818 */
[----:B------:R-:W-:Y:S11]  /*b440*/  @!UPT UIADD3 URZ, URZ, URZ, URZ ;  /* 0x0000003f3f3ff290 */ /* 0x000ff6000fffe03f */
[----:B------:R-:W-:Y:S01]  /*b450*/  @!UPT UIADD3 URZ, URZ, URZ, URZ ;  /* 0x0000003f3f3ff290 */ /* 0x000fe2000fffe03f */
[----:B------:R-:W-:Y:S04]  /*b460*/  STL.64 [R1+0x828], R26 ;  /* 0x0008281a01007387 */ /* 0x000fe80000100a00 */
[----:B------:R0:W-:Y:S04]  /*b470*/  STL.64 [R1+0x820], R24 ;  /* 0x0008201801007387 */ /* 0x0001e80000100a00 */
[----:B0-----:R-:W2:Y:S01]  /*b480*/  LDL.LU.64 R24, [R1+0x40] ;  /* 0x0000400001187983 */ /* 0x001ea20000300a00 */
[----:B------:R-:W-:-:S03]  /*b490*/  IMAD.MOV.U32 R12, RZ, RZ, R4 ;  /* 0x000000ffff0c7224 */ /* 0x000fc600078e0004 */
[----:B------:R-:W3:Y:S04]  /*b4a0*/  LDL.LU.64 R26, [R1+0x48] ;  /* 0x00004800011a7983 */ /* 0x000ee80000300a00 */
[----:B------:R-:W-:Y:S01]  /*b4b0*/  LDSM.16.MT88.4 R4, [R29+0x6000] ;  /* 0x006000001d04783b */ /* 0x000fe20000004200 */
        /* <DEDUP_REMOVED lines=8> */
[----:B------:R-:W2:Y:S04]  /*b540*/  LDL.LU.64 R12, [R1+0x830] ;  /* 0x00083000010c7983 */ /* 0x000ea80000300a00 */
[----:B------:R-:W3:Y:S01]  /*b550*/  LDL R25, [R1+0x1b0] ;  /* 0x0001b00001197983 */ /* 0x000ee20000100800 */
[----:B--2---:R-:W-:Y:S03]  /*b560*/  HMMA.16816.F32 R20, R20, R8, R12 ;  /* 0x000000081414723c */ /* 0x004fe6000000180c */
[----:B---3--:R-:W-:Y:S11]  /*b570*/  LDSM.16.M88.4 R12, [R25+0x10080] ;  /* 0x01008000190c783b */ /* 0x008ff60000000200 */
[----:B------:R-:W-:Y:S09]  /*b580*/  @!UPT UIADD3 URZ, URZ, URZ, URZ ;  /* 0x0000003f3f3ff290 */ /* 0x000ff2000fffe03f */
[----:B------:R0:W-:Y:S04]  /*b590*/  STL.64 [R1+0x800], R22 ;  /* 0x0008001601007387 */ /* 0x0001e80000100a00 */
[----:B------:R1:W-:Y:S01]  /*b5a0*/  STL.64 [R1+0x7f8], R20 ;  /* 0x0007f81401007387 */ /* 0x0003e20000100a00 */
[----:B0-----:R-:W-:Y:S02]  /*b5b0*/  IMAD.MOV.U32 R22, RZ, RZ, R17 ;  /* 0x000000ffff167224 */ /* 0x001fe400078e0011 */
[----:B------:R-:W-:Y:S02]  /*b5c0*/  IMAD.MOV.U32 R23, RZ, RZ, R16 ;  /* 0x000000ffff177224 */ /* 0x000fe400078e0010 */
[----:B-1----:R-:W-:Y:S02]  /*b5d0*/  IMAD.MOV.U32 R20, RZ, RZ, R19 ;  /* 0x000000ffff147224 */ /* 0x002fe400078e0013 */
[----:B------:R-:W-:-:S02]  /*b5e0*/  IMAD.MOV.U32 R21, RZ, RZ, R18 ;  /* 0x000000ffff157224 */ /* 0x000fc400078e0012 */
[----:B------:R-:W0:Y:S04]  /*b5f0*/  LDSM.16.MT88.4 R16, [R29+0x8000] ;  /* 0x008000001d10783b */ /* 0x000e280000004200 */
[----:B0-----:R-:W-:Y:S04]  /*b600*/  STL [R1+0x80c], R18 ;  /* 0x00080c1201007387 */ /* 0x001fe80000100800 */
[----:B------:R-:W-:Y:S04]  /*b610*/  STL [R1+0x808], R19 ;  /* 0x0008081301007387 */ /* 0x000fe80000100800 */
[----:B------:R-:W-:Y:S04]  /*b620*/  STL.64 [R1+0x60], R12 ;  /* 0x0000600c01007387 */ /* 0x000fe80000100a00 */
[----:B------:R-:W-:Y:S04]  /*b630*/  STL.64 [R1+0x68], R14 ;  /* 0x0000680e01007387 */ /* 0x000fe80000100a00 */
[----:B------:R-:W0:Y:S04]  /*b640*/  LDSM.16.M88.4 R12, [R25+0x10880] ;  /* 0x01088000190c783b */ /* 0x000e280000000200 */
[----:B0-----:R-:W-:Y:S04]  /*b650*/  STL.64 [R1+0x70], R12 ;  /* 0x0000700c01007387 */ /* 0x001fe80000100a00 */
[----:B------:R-:W-:Y:S04]  /*b660*/  STL.64 [R1+0x78], R14 ;  /* 0x0000780e01007387 */ /* 0x000fe80000100a00 */
[----:B------:R-:W0:Y:S04]  /*b670*/  LDSM.16.MT88.4 R12, [R29+0x8100] ;  /* 0x008100001d0c783b */ /* 0x000e280000004200 */
[----:B0-----:R-:W-:Y:S04]  /*b680*/  STL.64 [R1+0x7e8], R14 ;  /* 0x0007e80e01007387 */ /* 0x001fe80000100a00 */
[----:B------:R0:W-:Y:S04]  /*b690*/  STL.64 [R1+0x7e0], R12 ;  /* 0x0007e00c01007387 */ /* 0x0001e80000100a00 */
[----:B0-----:R-:W2:Y:S01]  /*b6a0*/  LDL.LU.64 R12, [R1+0x70] ;  /* 0x00007000010c7983 */ /* 0x001ea20000300a00 */
[----:B------:R-:W-:-:S02]  /*b6b0*/  IMAD.MOV.U32 R14, RZ, RZ, R2 ;  /* 0x000000ffff0e7224 */ /* 0x000fc400078e0002 */
[----:B------:R-:W-:Y:S02]  /*b6c0*/  IMAD.MOV.U32 R15, RZ, RZ, R0 ;  /* 0x000000ffff0f7224 */ /* 0x000fe400078e0000 */
[----:B------:R-:W-:Y:S02]  /*b6d0*/  IMAD.MOV.U32 R18, RZ, RZ, R26 ;  /* 0x000000ffff127224 */ /* 0x000fe400078e001a */
[----:B------:R-:W-:Y:S01]  /*b6e0*/  IMAD.MOV.U32 R19, RZ, RZ, R27 ;  /* 0x000000ffff137224 */ /* 0x000fe200078e001b */
[----:B--2---:R0:W-:Y:S02]  /*b6f0*/  STL.64 [R1+0x7f0], R12 ;  /* 0x0007f00c01007387 */ /* 0x0041e40000100a00 */
[----:B0-----:R-:W-:Y:S02]  /*b700*/  IMAD.MOV.U32 R12, RZ, RZ, R28 ;  /* 0x000000ffff0c7224 */ /* 0x001fe400078e001c */
[----:B------:R-:W-:-:S07]  /*b710*/  IMAD.MOV.U32 R13, RZ, RZ, R3 ;  /* 0x000000ffff0d7224 */ /* 0x000fce00078e0003 */
[C---:B------:R-:W-:Y:S01]  /*b720*/  HMMA.16816.F32 R12, R4.reuse, R26, R12 ;  /* 0x0000001a040c723c */ /* 0x040fe2000000180c */
[----:B------:R-:W4:Y:S04]  /*b730*/  LDL.LU.64 R26, [R1+0x828] ;  /* 0x00082800011a7983 */ /* 0x000f280000300a00 */
[----:B------:R-:W4:Y:S03]  /*b740*/  LDL.LU.64 R24, [R1+0x820] ;  /* 0x0008200001187983 */ /* 0x000f260000300a00 */
[----:B----4-:R-:W-:Y:S07]  /*b750*/  HMMA.16816.F32 R4, R4, R10, R24 ;  /* 0x0000000a0404723c */ /* 0x010fee0000001818 */
[----:B------:R-:W-:-:S02]  /*b760*/  IMAD.MOV.U32 R25, RZ, RZ, R10 ;  /* 0x000000ffff197224 */ /* 0x000fc400078e000a */
[----:B------:R-:W-:Y:S02]  /*b770*/  IMAD.MOV.U32 R24, RZ, RZ, R11 ;  /* 0x000000ffff187224 */ /* 0x000fe400078e000b */
[----:B------:R-:W2:Y:S04]  /*b780*/  LDL.LU.64 R10, [R1+0x818] ;  /* 0x00081800010a7983 */ /* 0x000ea80000300a00 */
[----:B------:R-:W2:Y:S01]  /*b790*/  LDL.LU.64 R8, [R1+0x810] ;  /* 0x0008100001087983 */ /* 0x000ea20000300a00 */
[----:B------:R-:W-:Y:S02]  /*b7a0*/  IMAD.MOV.U32 R26, RZ, RZ, R18 ;  /* 0x000000ffff1a7224 */ /* 0x000fe400078e0012 */
[----:B------:R-:W-:Y:S01]  /*b7b0*/  IMAD.MOV.U32 R27, RZ, RZ, R19 ;  /* 0x000000ffff1b7224 */ /* 0x000fe200078e0013 */
[----:B------:R-:W3:Y:S04]  /*b7c0*/  LDL.LU R18, [R1+0x80c] ;  /* 0x00080c0001127983 */ /* 0x000ee80000300800 */
[----:B------:R-:W3:Y:S01]  /*b7d0*/  LDL.LU R19, [R1+0x808] ;  /* 0x0008080001137983 */ /* 0x000ee20000300800 */
[----:B------:R-:W-:-:S02]  /*b7e0*/  IMAD.MOV.U32 R2, RZ, RZ, R6 ;  /* 0x000000ffff027224 */ /* 0x000fc400078e0006 */
[----:B------:R-:W-:Y:S02]  /*b7f0*/  IMAD.MOV.U32 R0, RZ, RZ, R7 ;  /* 0x000000ffff007224 */ /* 0x000fe400078e0007 */
[----:B------:R-:W-:Y:S02]  /*b800*/  IMAD.MOV.U32 R6, RZ, RZ, R25 ;  /* 0x000000ffff067224 */ /* 0x000fe400078e0019 */
[----:B------:R-:W-:Y:S02]  /*b810*/  IMAD.MOV.U32 R7, RZ, RZ, R24 ;  /* 0x000000ffff077224 */ /* 0x000fe400078e0018 */
[C---:B--2---:R-:W-:Y:S01]  /*b820*/  HMMA.16816.F32 R24, R8.reuse, R26, R20 ;  /* 0x0000001a0818723c */ /* 0x044fe20000001814 */
[----:B------:R-:W2:Y:S04]  /*b830*/  LDL.LU.64 R22, [R1+0x800] ;  /* 0x0008000001167983 */ /* 0x000ea80000300a00 */
[----:B------:R-:W2:Y:S03]  /*b840*/  LDL.LU.64 R20, [R1+0x7f8] ;  /* 0x0007f80001147983 */ /* 0x000ea60000300a00 */
[----:B--2---:R-:W-:Y:S01]  /*b850*/  HMMA.16816.F32 R20, R8, R6, R20 ;  /* 0x000000060814723c */ /* 0x004fe20000001814 */
[----:B------:R-:W-:Y:S01]  /*b860*/  IMAD.MOV.U32 R28, RZ, RZ, R4 ;  /* 0x000000ffff1c7224 */ /* 0x000fe200078e0004 */
[----:B------:R-:W-:Y:S11]  /*b870*/  LDSM.16.MT88.4 R8, [R29+0xa000] ;  /* 0x00a000001d08783b */ /* 0x000ff60000004200 */
[----:B------:R-:W-:Y:S10]  /*b880*/  @!UPT UIADD3 URZ, URZ, URZ, URZ ;  /* 0x0000003f3f3ff290 */ /* 0x000ff4000fffe03f */
[----:B------:R-:W-:Y:S04]  /*b890*/  STL.64 [R1+0x7d8], R22 ;  /* 0x0007d81601007387 */ /* 0x000fe80000100a00 */
[----:B------:R0:W-:Y:S04]  /*b8a0*/  STL.64 [R1+0x7d0], R20 ;  /* 0x0007d01401007387 */ /* 0x0001e80000100a00 */
[----:B0-----:R-:W3:Y:S04]  /*b8b0*/  LDL.LU R20, [R1+0x60] ;  /* 0x0000600001147983 */ /* 0x001ee80000300800 */
[----:B------:R-:W3:Y:S01]  /*b8c0*/  LDL.LU R21, [R1+0x64] ;  /* 0x0000640001157983 */ /* 0x000ee20000300800 */
[----:B------:R-:W-:-:S03]  /*b8d0*/  IMAD.MOV.U32 R3, RZ, RZ, R5 ;  /* 0x000000ffff037224 */ /* 0x000fc600078e0005 */
[----:B------:R-:W0:Y:S04]  /*b8e0*/  LDSM.16.MT88.4 R4, [R29+0xa100] ;  /* 0x00a100001d04783b */ /* 0x000e280000004200 */
[----:B0-----:R-:W-:Y:S04]  /*b8f0*/  STL.64 [R1+0x7c8], R6 ;  /* 0x0007c80601007387 */ /* 0x001fe80000100a00 */
[----:B------:R-:W-:Y:S01]  /*b900*/  STL.64 [R1+0x7c0], R4 ;  /* 0x0007c00401007387 */ /* 0x000fe20000100a00 */
[----:B---3--:R-:W-:Y:S11]  /*b910*/  HMMA.16816.F32 R12, R16, R20, R12 ;  /* 0x00000014100c723c */ /* 0x008ff6000000180c */
[----:B------:R-:W-:Y:S11]  /*b920*/  @!UPT UIADD3 URZ, URZ, URZ, URZ ;  /* 0x0000003f3f3ff290 */ /* 0x000ff6000fffe03f */
[----:B------:R-:W-:Y:S01]  /*b930*/  @!UPT UIADD3 URZ, URZ, URZ, URZ ;  /* 0x0000003f3f3ff290 */ /* 0x000fe2000fffe03f */
[----:B------:R0:W-:Y:S04]  /*b940*/  STL.64 [R1+0x30], R12 ;  /* 0x0000300c01007387 */ /* 0x0001e80000100a00 */
[----:B------:R1:W-:Y:S04]  /*b950*/  STL.64 [R1+0x38], R14 ;  /* 0x0000380e01007387 */ /* 0x0003e80000100a00 */
[----:B0-----:R-:W2:Y:S01]  /*b960*/  LDL.LU.64 R12, [R1+0x7f0] ;  /* 0x0007f000010c7983 */ /* 0x001ea20000300a00 */
[----:B------:R-:W-:Y:S02]  /*b970*/  IMAD.MOV.U32 R4, RZ, RZ, R28 ;  /* 0x000000ffff047224 */ /* 0x000fe400078e001c */
[----:B------:R-:W-:Y:S01]  /*b980*/  IMAD.MOV.U32 R5, RZ, RZ, R3 ;  /* 0x000000ffff057224 */ /* 0x000fe200078e0003 */
[----:B-1----:R-:W3:Y:S01]  /*b990*/  LDL.LU.64 R14, [R1+0x7e8] ;  /* 0x0007e800010e7983 */ /* 0x002ee20000300a00 */
[----:B------:R-:W-:-:S02]  /*b9a0*/  IMAD.MOV.U32 R6, RZ, RZ, R2 ;  /* 0x000000ffff067224 */ /* 0x000fc400078e0002 */
[----:B------:R-:W-:-:S07]  /*b9b0*/  IMAD.MOV.U32 R7, RZ, RZ, R0 ;  /* 0x000000ffff077224 */ /* 0x000fce00078e0000 */
[----:B--2---:R-:W-:Y:S01]  /*b9c0*/  HMMA.16816.F32 R4, R16, R12, R4 ;  /* 0x0000000c1004723c */ /* 0x004fe20000001804 */
[----:B------:R-:W-:Y:S02]  /*b9d0*/  IMAD.MOV.U32 R2, RZ, RZ, R12 ;  /* 0x000000ffff027224 */ /* 0x000fe400078e000c */
[----:B------:R-:W-:Y:S02]  /*b9e0*/  IMAD.MOV.U32 R0, RZ, RZ, R13 ;  /* 0x000000ffff007224 */ /* 0x000fe400078e000d */
[----:B------:R-:W3:Y:S04]  /*b9f0*/  LDL.LU.64 R12, [R1+0x7e0] ;  /* 0x0007e000010c7983 */ /* 0x000ee80000300a00 */
[----:B------:R-:W2:Y:S04]  /*ba00*/  LDL R19, [R1+0x678] ;  /* 0x0006780001137983 */ /* 0x000ea80000100800 */
[----:B------:R-:W4:Y:S01]  /*ba10*/  LDL.LU.64 R22, [R1+0x7d8] ;  /* 0x0007d80001167983 */ /* 0x000f220000300a00 */
[----:B------:R-:W-:Y:S01]  /*ba20*/  IMAD.MOV.U32 R17, RZ, RZ, R2 ;  /* 0x000000ffff117224 */ /* 0x000fe200078e0002 */
[----:B---3--:R-:W-:Y:S02]  /*ba30*/  HMMA.16816.F32 R24, R12, R20, R24 ;  /* 0x000000140c18723c */ /* 0x008fe40000001818 */
[----:B------:R-:W4:Y:S01]  /*ba40*/  LDL.LU.64 R20, [R1+0x7d0] ;  /* 0x0007d00001147983 */ /* 0x000f220000300a00 */
[----:B------:R-:W-:Y:S11]  /*ba50*/  IMAD.MOV.U32 R18, RZ, RZ, R0 ;  /* 0x000000ffff127224 */ /* 0x000ff600078e0000 */
[----:B------:R-:W-:Y:S10]  /*ba60*/  @!UPT UIADD3 URZ, URZ, URZ, URZ ;  /* 0x0000003f3f3ff290 */ /* 0x000ff4000fffe03f */
[----:B------:R-:W-:Y:S02]  /*ba70*/  IMAD.MOV.U32 R28, RZ, RZ, R24 ;  /* 0x000000ffff1c7224 */ /* 0x000fe400078e0018 */
[----:B------:R-:W-:Y:S02]  /*ba80*/  IMAD.MOV.U32 R3, RZ, RZ, R25 ;  /* 0x000000ffff037224 */ /* 0x000fe400078e0019 */
[----:B------:R-:W-:Y:S02]  /*ba90*/  IMAD.MOV.U32 R24, RZ, RZ, R17 ;  /* 0x000000ffff187224 */ /* 0x000fe400078e0011 */
[----:B------:R-:W-:Y:S02]  /*baa0*/  IMAD.MOV.U32 R25, RZ, RZ, R18 ;  /* 0x000000ffff197224 */ /* 0x000fe400078e0012 */
[----:B------:R-:W-:Y:S02]  /*bab0*/  IMAD.MOV.U32 R2, RZ, RZ, R26 ;  /* 0x000000ffff027224 */ /* 0x000fe400078e001a */
[----:B------:R-:W-:-:S03]  /*bac0*/  IMAD.MOV.U32 R0, RZ, RZ, R27 ;  /* 0x000000ffff007224 */ /* 0x000fc600078e001b */
[----:B----4-:R-:W-:Y:S01]  /*bad0*/  HMMA.16816.F32 R24, R12, R24, R20 ;  /* 0x000000180c18723c */ /* 0x010fe20000001814 */
[----:B------:R-:W0:Y:S04]  /*bae0*/  LDSM.16.MT88.4 R12, [R29+0xc000] ;  /* 0x00c000001d0c783b */ /* 0x000e280000004200 */
[----:B--2---:R-:W-:Y:S04]  /*baf0*/  LDSM.16.M88.4 R20, [R19+0x10080] ;  /* 0x010080001314783b */ /* 0x004fe80000000200 */
[----:B------:R-:W1:Y:S11]  /*bb00*/  LDSM.16.M88.4 R16, [R19+0x10880] ;  /* 0x010880001310783b */ /* 0x000e760000000200 */
[----:B------:R-:W-:Y:S03]  /*bb10*/  @!UPT UIADD3 URZ, URZ, URZ, URZ ;  /* 0x0000003f3f3ff290 */ /* 0x000fe6000fffe03f */
[----:B------:R2:W-:Y:S04]  /*bb20*/  STL.64 [R1+0x7a8], R26 ;  /* 0x0007a81a01007387 */ /* 0x0005e80000100a00 */
[----:B------:R-:W-:Y:S04]  /*bb30*/  STL.64 [R1+0x7a0], R24 ;  /* 0x0007a01801007387 */ /* 0x000fe80000100a00 */
[----:B--2---:R-:W2:Y:S04]  /*bb40*/  LDL.LU R26, [R1+0x68] ;  /* 0x00006800011a7983 */ /* 0x004ea80000300800 */
[----:B------:R-:W2:Y:S04]  /*bb50*/  LDL.LU R27, [R1+0x6c] ;  /* 0x00006c00011b7983 */ /* 0x000ea80000300800 */
[----:B0-----:R0:W-:Y:S04]  /*bb60*/  STL.64 [R1+0x798], R14 ;  /* 0x0007980e01007387 */ /* 0x0011e80000100a00 */
[----:B------:R-:W-:Y:S04]  /*bb70*/  STL.64 [R1+0x790], R12 ;  /* 0x0007900c01007387 */ /* 0x000fe80000100a00 */
[----:B0-----:R-:W3:Y:S04]  /*bb80*/  LDL.LU R14, [R1+0x78] ;  /* 0x00007800010e7983 */ /* 0x001ee80000300800 */
[----:B------:R-:W3:Y:S04]  /*bb90*/  LDL.LU R15, [R1+0x7c] ;  /* 0x00007c00010f7983 */ /* 0x000ee80000300800 */
[----:B-1----:R-:W-:Y:S04]  /*bba0*/  STL.64 [R1+0x788], R18 ;  /* 0x0007881201007387 */ /* 0x002fe80000100a00 */
[----:B------:R-:W-:Y:S04]  /*bbb0*/  STL.64 [R1], R20 ;  /* 0x0000001401007387 */ /* 0x000fe80000100a00 */
[----:B------:R-:W-:Y:S04]  /*bbc0*/  STL.64 [R1+0x8], R22 ;  /* 0x0000081601007387 */ /* 0x000fe80000100a00 */
[----:B------:R0:W-:Y:S04]  /*bbd0*/  STL.64 [R1+0x780], R16 ;  /* 0x0007801001007387 */ /* 0x0001e80000100a00 */
[----:B------:R-:W1:Y:S04]  /*bbe0*/  LDSM.16.MT88.4 R20, [R29+0xc100] ;  /* 0x00c100001d14783b */ /* 0x000e680000004200 */
[----:B0-----:R-:W2:Y:S04]  /*bbf0*/  LDL.LU R16, [R1+0x30] ;  /* 0x0000300001107983 */ /* 0x001ea80000300800 */
[----:B------:R-:W2:Y:S04]  /*bc00*/  LDL.LU R17, [R1+0x34] ;  /* 0x0000340001117983 */ /* 0x000ea80000300800 */
[----:B------:R-:W2:Y:S04]  /*bc10*/  LDL.LU R18, [R1+0x38] ;  /* 0x0000380001127983 */ /* 0x000ea80000300800 */
[----:B------:R-:W2:Y:S04]  /*bc20*/  LDL.LU R19, [R1+0x3c] ;  /* 0x00003c0001137983 */ /* 0x000ea80000300800 */
[----:B-1----:R-:W-:Y:S04]  /*bc30*/  STL.64 [R1+0x7b8], R22 ;  /* 0x0007b81601007387 */ /* 0x002fe80000100a00 */
[----:B------:R0:W-:Y:S01]  /*bc40*/  STL.64 [R1+0x7b0], R20 ;  /* 0x0007b01401007387 */ /* 0x0001e20000100a00 */
[C---:B---3--:R-:W-:Y:S08]  /*bc50*/  HMMA.16816.F32 R4, R8.reuse, R14, R4 ;  /* 0x0000000e0804723c */ /* 0x048ff00000001804 */
[----:B--2---:R-:W-:Y:S11]  /*bc60*/  HMMA.16816.F32 R16, R8, R26, R16 ;  /* 0x0000001a0810723c */ /* 0x004ff60000001810 */
[----:B------:R-:W-:Y:S05]  /*bc70*/  @!UPT UIADD3 URZ, URZ, URZ, URZ ;  /* 0x0000003f3f3ff290 */ /* 0x000fea000fffe03f */
[----:B------:R-:W-:Y:S02]  /*bc80*/  IMAD.MOV.U32 R9, RZ, RZ, R6 ;  /* 0x000000ffff097224 */ /* 0x000fe400078e0006 */
[----:B------:R-:W-:Y:S02]  /*bc90*/  IMAD.MOV.U32 R8, RZ, RZ, R7 ;  /* 0x000000ffff087224 */ /* 0x000fe400078e0007 */
[----:B------:R-:W-:Y:S01]  /*bca0*/  IMAD.MOV.U32 R11, RZ, RZ, R4 ;  /* 0x000000ffff0b7224 */ /* 0x000fe200078e0004 */
[----:B------:R-:W2:Y:S01]  /*bcb0*/  LDL.LU.64 R6, [R1+0x7c8] ;  /* 0x0007c80001067983 */ /* 0x000ea20000300a00 */
[----:B------:R-:W-:-:S03]  /*bcc0*/  IMAD.MOV.U32 R10, RZ, RZ, R5 ;  /* 0x000000ffff0a7224 */ /* 0x000fc600078e0005 */
[----:B------:R-:W2:Y:S01]  /*bcd0*/  LDL.LU.64 R4, [R1+0x7c0] ;  /* 0x0007c00001047983 */ /* 0x000ea20000300a00 */
[----:B0-----:R-:W-:Y:S02]  /*bce0*/  IMAD.MOV.U32 R20, RZ, RZ, R28 ;  /* 0x000000ffff147224 */ /* 0x001fe400078e001c */
[----:B------:R-:W-:Y:S02]  /*bcf0*/  IMAD.MOV.U32 R21, RZ, RZ, R3 ;  /* 0x000000ffff157224 */ /* 0x000fe400078e0003 */
[----:B------:R-:W-:Y:S02]  /*bd00*/  IMAD.MOV.U32 R22, RZ, RZ, R2 ;  /* 0x000000ffff167224 */ /* 0x000fe400078e0002 */
[----:B------:R-:W-:-:S07]  /*bd10*/  IMAD.MOV.U32 R23, RZ, RZ, R0 ;  /* 0x000000ffff177224 */ /* 0x000fce00078e0000 */
[----:B--2---:R-:W-:Y:S01]  /*bd20*/  HMMA.16816.F32 R24, R4, R26, R20 ;  /* 0x0000001a0418723c */ /* 0x004fe20000001814 */
[----:B------:R-:W2:Y:S04]  /*bd30*/  LDL.LU.64 R22, [R1+0x7b8] ;  /* 0x0007b80001167983 */ /* 0x000ea80000300a00 */
[----:B------:R-:W2:Y:S11]  /*bd40*/  LDL.LU.64 R20, [R1+0x7b0] ;  /* 0x0007b00001147983 */ /* 0x000eb60000300a00 */
[----:B------:R-:W-:Y:S08]  /*bd50*/  @!UPT UIADD3 URZ, URZ, URZ, URZ ;  /* 0x0000003f3f3ff290 */ /* 0x000ff0000fffe03f */
[----:B------:R-:W-:Y:S02]  /*bd60*/  IMAD.MOV.U32 R3, RZ, RZ, R26 ;  /* 0x000000ffff037224 */ /* 0x000fe400078e001a */
[----:B------:R-:W-:Y:S02]  /*bd70*/  IMAD.MOV.U32 R2, RZ, RZ, R27 ;  /* 0x000000ffff027224 */ /* 0x000fe400078e001b */
[----:B------:R-:W-:Y:S01]  /*bd80*/  IMAD.MOV.U32 R0, RZ, RZ, R24 ;  /* 0x000000ffff007224 */ /* 0x000fe200078e0018 */
[----:B------:R-:W3:Y:S01]  /*bd90*/  LDL.LU.64 R26, [R1+0x7a8] ;  /* 0x0007a800011a7983 */ /* 0x000ee20000300a00 */
[----:B------:R-:W-:-:S03]  /*bda0*/  IMAD.MOV.U32 R28, RZ, RZ, R25 ;  /* 0x000000ffff1c7224 */ /* 0x000fc600078e0019 */
[----:B------:R-:W3:Y:S02]  /*bdb0*/  LDL.LU.64 R24, [R1+0x7a0] ;  /* 0x0007a00001187983 */ /* 0x000ee40000300a00 */
[----:B---3--:R-:W-:Y:S02]  /*bdc0*/  HMMA.16816.F32 R24, R4, R14, R24 ;  /* 0x0000000e0418723c */ /* 0x008fe40000001818 */
[----:B------:R-:W3:Y:S04]  /*bdd0*/  LDL.LU.64 R14, [R1+0x798] ;  /* 0x00079800010e7983 */ /* 0x000ee80000300a00 */
[----:B------:R-:W3:Y:S11]  /*bde0*/  LDL.LU.64 R12, [R1+0x790] ;  /* 0x00079000010c7983 */ /* 0x000ef60000300a00 */
[----:B------:R-:W-:Y:S07]  /*bdf0*/  @!UPT UIADD3 URZ, URZ, URZ, URZ ;  /* 0x0000003f3f3ff290 */ /* 0x000fee000fffe03f */
[----:B------:R-:W-:Y:S02]  /*be00*/  IMAD.MOV.U32 R7, RZ, RZ, R24 ;  /* 0x000000ffff077224 */ /* 0x000fe400078e0018 */
[----:B------:R-:W-:Y:S02]  /*be10*/  IMAD.MOV.U32 R6, RZ, RZ, R25 ;  /* 0x000000ffff067224 */ /* 0x000fe400078e0019 */
[----:B------:R-:W-:Y:S02]  /*be20*/  IMAD.MOV.U32 R5, RZ, RZ, R26 ;  /* 0x000000ffff057224 */ /* 0x000fe400078e001a */
[----:B------:R-:W-:Y:S02]  /*be30*/  IMAD.MOV.U32 R4, RZ, RZ, R27 ;  /* 0x000000ffff047224 */ /* 0x000fe400078e001b */
[----:B------:R-:W-:Y:S02]  /*be40*/  IMAD.MOV.U32 R24, RZ, RZ, R11 ;  /* 0x000000ffff187224 */ /* 0x000fe400078e000b */
[----:B------:R-:W-:-:S02]  /*be50*/  IMAD.MOV.U32 R25, RZ, RZ, R10 ;  /* 0x000000ffff197224 */ /* 0x000fc400078e000a */
[----:B------:R-:W-:Y:S02]  /*be60*/  IMAD.MOV.U32 R26, RZ, RZ, R9 ;  /* 0x000000ffff1a7224 */ /* 0x000fe400078e0009 */
[----:B------:R-:W-:Y:S02]  /*be70*/  IMAD.MOV.U32 R27, RZ, RZ, R8 ;  /* 0x000000ffff1b7224 */ /* 0x000fe400078e0008 */
[----:B------:R-:W0:Y:S04]  /*be80*/  LDSM.16.MT88.4 R8, [R29+0xe000] ;  /* 0x00e000001d08783b */ /* 0x000e280000004200 */
[----:B0-----:R0:W-:Y:S04]  /*be90*/  STL.64 [R1+0x770], R10 ;  /* 0x0007700a01007387 */ /* 0x0011e80000100a00 */
[----:B------:R1:W-:Y:S01]  /*bea0*/  STL.64 [R1+0x768], R8 ;  /* 0x0007680801007387 */ /* 0x0003e20000100a00 */
[----:B0-----:R-:W-:-:S02]  /*beb0*/  IMAD.MOV.U32 R10, RZ, RZ, R5 ;  /* 0x000000ffff0a7224 */ /* 0x001fc400078e0005 */
[----:B------:R-:W-:Y:S02]  /*bec0*/  IMAD.MOV.U32 R11, RZ, RZ, R4 ;  /* 0x000000ffff0b7224 */ /* 0x000fe400078e0004 */
[----:B-1----:R-:W-:Y:S02]  /*bed0*/  IMAD.MOV.U32 R8, RZ, RZ, R7 ;  /* 0x000000ffff087224 */ /* 0x002fe400078e0007 */
[----:B------:R-:W-:Y:S02]  /*bee0*/  IMAD.MOV.U32 R9, RZ, RZ, R6 ;  /* 0x000000ffff097224 */ /* 0x000fe400078e0006 */
[----:B------:R-:W0:Y:S04]  /*bef0*/  LDSM.16.MT88.4 R4, [R29+0xe100] ;  /* 0x00e100001d04783b */ /* 0x000e280000004200 */
[----:B0-----:R-:W-:Y:S04]  /*bf00*/  STL.64 [R1+0x750], R6 ;  /* 0x0007500601007387 */ /* 0x001fe80000100a00 */
[----:B------:R0:W-:Y:S04]  /*bf10*/  STL.64 [R1+0x748], R4 ;  /* 0x0007480401007387 */ /* 0x0001e80000100a00 */
[----:B0-----:R-:W3:Y:S04]  /*bf20*/  LDL R4, [R1] ;  /* 0x0000000001047983 */ /* 0x001ee80000100800 */
[----:B------:R-:W3:Y:S04]  /*bf30*/  LDL R5, [R1+0x4] ;  /* 0x0000040001057983 */ /* 0x000ee80000100800 */
[----:B------:R-:W-:Y:S01]  /*bf40*/  STL [R1+0x688], R29 ;  /* 0x0006881d01007387 */ /* 0x000fe20000100800 */
[C---:B---3--:R-:W-:Y:S03]  /*bf50*/  HMMA.16816.F32 R4, R12.reuse, R4, R16 ;  /* 0x000000040c04723c */ /* 0x048fe60000001810 */
[----:B------:R-:W3:Y:S04]  /*bf60*/  LDL.LU.64 R18, [R1+0x788] ;  /* 0x0007880001127983 */ /* 0x000ee80000300a00 */
[----:B------:R-:W4:Y:S02]  /*bf70*/  LDL.LU.64 R16, [R1+0x780] ;  /* 0x0007800001107983 */ /* 0x000f240000300a00 */
[----:B----4-:R-:W-:Y:S07]  /*bf80*/  HMMA.16816.F32 R24, R12, R16, R24 ;  /* 0x000000100c18723c */ /* 0x010fee0000001818 */
[----:B------:R-:W-:-:S02]  /*bf90*/  IMAD.MOV.U32 R12, RZ, RZ, R0 ;  /* 0x000000ffff0c7224 */ /* 0x000fc400078e0000 */
[----:B------:R-:W4:Y:S11]  /*bfa0*/  LDL.LU R0, [R1+0x778] ;  /* 0x0007780001007983 */ /* 0x000f360000300800 */
[----:B------:R-:W-:Y:S03]  /*bfb0*/  @!UPT UIADD3 URZ, URZ, URZ, URZ ;  /* 0x0000003f3f3ff290 */ /* 0x000fe6000fffe03f */
[----:B------:R-:W-:Y:S04]  /*bfc0*/  STL.64 [R1+0x760], R26 ;  /* 0x0007601a01007387 */ /* 0x000fe80000100a00 */
[----:B------:R0:W-:Y:S04]  /*bfd0*/  STL.64 [R1+0x758], R24 ;  /* 0x0007581801007387 */ /* 0x0001e80000100a00 */
[----:B0-----:R-:W2:Y:S01]  /*bfe0*/  LDL.LU.64 R24, [R1] ;  /* 0x0000000001187983 */ /* 0x001ea20000300a00 */
[----:B------:R-:W-:Y:S02]  /*bff0*/  IMAD.MOV.U32 R13, RZ, RZ, R28 ;  /* 0x000000ffff0d7224 */ /* 0x000fe400078e001c */
[----:B------:R-:W-:Y:S01]  /*c000*/  IMAD.MOV.U32 R14, RZ, RZ, R3 ;  /* 0x000000ffff0e7224 */ /* 0x000fe200078e0003 */
[----:B------:R-:W3:Y:S01]  /*c010*/  LDL.LU.64 R26, [R1+0x8] ;  /* 0x00000800011a7983 */ /* 0x000ee20000300a00 */
[----:B------:R-:W-:-:S07]  /*c020*/  IMAD.MOV.U32 R15, RZ, RZ, R2 ;  /* 0x000000ffff0f7224 */ /* 0x000fce00078e0002 */
[C---:B--2---:R-:W-:Y:S08]  /*c030*/  HMMA.16816.F32 R12, R20.reuse, R24, R12 ;  /* 0x00000018140c723c */ /* 0x044ff0000000180c */
[----:B------:R-:W-:Y:S01]  /*c040*/  HMMA.16816.F32 R20, R20, R16, R8 ;  /* 0x000000101414723c */ /* 0x000fe20000001808 */
[----:B------:R-:W2:Y:S04]  /*c050*/  LDL.LU.64 R10, [R1+0x770] ;  /* 0x00077000010a7983 */ /* 0x000ea80000300a00 */
[----:B------:R-:W2:Y:S01]  /*c060*/  LDL.LU.64 R8, [R1+0x768] ;  /* 0x0007680001087983 */ /* 0x000ea20000300a00 */
[----:B---3--:R-:W-:-:S02]  /*c070*/  IMAD.MOV.U32 R28, RZ, RZ, R26 ;  /* 0x000000ffff1c7224 */ /* 0x008fc400078e001a */
[----:B------:R-:W-:Y:S01]  /*c080*/  IMAD.MOV.U32 R2, RZ, RZ, R27 ;  /* 0x000000ffff027224 */ /* 0x000fe200078e001b */
[C---:B--2---:R-:W-:Y:S01]  /*c090*/  HMMA.16816.F32 R4, R8.reuse, R26, R4 ;  /* 0x0000001a0804723c */ /* 0x044fe20000001804 */
[----:B------:R-:W2:Y:S04]  /*c0a0*/  LDL.LU.64 R26, [R1+0x760] ;  /* 0x00076000011a7983 */ /* 0x000ea80000300a00 */
[----:B------:R-:W2:Y:S11]  /*c0b0*/  LDL.LU.64 R24, [R1+0x758] ;  /* 0x0007580001187983 */ /* 0x000eb60000300a00 */
[----:B------:R-:W-:Y:S07]  /*c0c0*/  @!UPT UIADD3 URZ, URZ, URZ, URZ ;  /* 0x0000003f3f3ff290 */ /* 0x000fee000fffe03f */
[----:B------:R-:W-:Y:S01]  /*c0d0*/  STL.64 [R1+0x30], R4 ;  /* 0x0000300401007387 */ /* 0x000fe20000100a00 */
[----:B------:R-:W-:Y:S02]  /*c0e0*/  IMAD.MOV.U32 R17, RZ, RZ, R5 ;  /* 0x000000ffff117224 */ /* 0x000fe400078e0005 */
[----:B------:R-:W-:Y:S01]  /*c0f0*/  IMAD.MOV.U32 R16, RZ, RZ, R4 ;  /* 0x000000ffff107224 */ /* 0x000fe200078e0004 */
[----:B------:R2:W-:Y:S04]  /*c100*/  STL.64 [R1+0x38], R6 ;  /* 0x0000380601007387 */ /* 0x0005e80000100a00 */
[----:B------:R-:W3:Y:S04]  /*c110*/  LDL.LU R3, [R1+0x210] ;  /* 0x0002100001037983 */ /* 0x000ee80000300800 */
[----:B------:R-:W-:Y:S04]  /*c120*/  STL [R1+0x690], R16 ;  /* 0x0006901001007387 */ /* 0x000fe80000100800 */
[----:B------:R-:W-:Y:S01]  /*c130*/  STL [R1+0x68c], R17 ;  /* 0x00068c1101007387 */ /* 0x000fe20000100800 */
[----:B--2---:R-:W-:Y:S11]  /*c140*/  HMMA.16816.F32 R4, R8, R18, R24 ;  /* 0x000000120804723c */ /* 0x004ff60000001818 */
[----:B------:R-:W-:Y:S11]  /*c150*/  @!UPT UIADD3 URZ, URZ, URZ, URZ ;  /* 0x0000003f3f3ff290 */ /* 0x000ff6000fffe03f */
[----:B------:R-:W-:Y:S01]  /*c160*/  @!UPT UIADD3 URZ, URZ, URZ, URZ ;  /* 0x0000003f3f3ff290 */ /* 0x000fe2000fffe03f */
[----:B------:R-:W-:Y:S01]  /*c170*/  STL.64 [R1+0x20], R4 ;  /* 0x0000200401007387 */ /* 0x000fe20000100a00 */
[----:B------:R-:W-:Y:S02]  /*c180*/  IMAD.MOV.U32 R24, RZ, RZ, R7 ;  /* 0x000000ffff187224 */ /* 0x000fe400078e0007 */
[----:B------:R-:W-:Y:S01]  /*c190*/  IMAD.MOV.U32 R9, RZ, RZ, R6 ;  /* 0x000000ffff097224 */ /* 0x000fe200078e0006 */
[----:B------:R0:W-:Y:S01]  /*c1a0*/  STL.64 [R1+0x28], R6 ;  /* 0x0000280601007387 */ /* 0x0001e20000100a00 */
[----:B------:R-:W-:Y:S02]  /*c1b0*/  IMAD.MOV.U32 R11, RZ, RZ, R5 ;  /* 0x000000ffff0b7224 */ /* 0x000fe400078e0005 */
[----:B------:R-:W-:Y:S01]  /*c1c0*/  IMAD.MOV.U32 R10, RZ, RZ, R4 ;  /* 0x000000ffff0a7224 */ /* 0x000fe200078e0004 */
[----:B0-----:R-:W2:Y:S04]  /*c1d0*/  LDL.LU.64 R6, [R1+0x750] ;  /* 0x0007500001067983 */ /* 0x001ea80000300a00 */
[----:B------:R-:W2:Y:S04]  /*c1e0*/  LDL.LU.64 R4, [R1+0x748] ;  /* 0x0007480001047983 */ /* 0x000ea80000300a00 */
[----:B------:R0:W-:Y:S04]  /*c1f0*/  STL [R1+0x6a0], R10 ;  /* 0x0006a00a01007387 */ /* 0x0001e80000100800 */
[----:B------:R1:W-:Y:S01]  /*c200*/  STL [R1+0x69c], R11 ;  /* 0x00069c0b01007387 */ /* 0x0003e20000100800 */
[----:B0-----:R-:W-:-:S02]  /*c210*/  IMAD.MOV.U32 R10, RZ, RZ, R28 ;  /* 0x000000ffff0a7224 */ /* 0x001fc400078e001c */
[----:B-1----:R-:W-:Y:S01]  /*c220*/  IMAD.MOV.U32 R11, RZ, RZ, R2 ;  /* 0x000000ffff0b7224 */ /* 0x002fe200078e0002 */
[----:B------:R2:W-:Y:S04]  /*c230*/  STL [R1+0x698], R9 ;  /* 0x0006980901007387 */ /* 0x0005e80000100800 */
[----:B------:R0:W-:Y:S01]  /*c240*/  STL [R1+0x694], R24 ;  /* 0x0006941801007387 */ /* 0x0001e20000100800 */
[----:B---3--:R-:W-:Y:S01]  /*c250*/  IADD3 R3, R3, 0x1, RZ ;  /* 0x0000000103037810 */ /* 0x008fe20007ffe0ff */
[C---:B--2---:R-:W-:Y:S08]  /*c260*/  HMMA.16816.F32 R8, R4.reuse, R10, R12 ;  /* 0x0000000a0408723c */ /* 0x044ff0000000180c */
[----:B------:R-:W-:Y:S11]  /*c270*/  HMMA.16816.F32 R20, R4, R18, R20 ;  /* 0x000000120414723c */ /* 0x000ff60000001814 */
[----:B------:R-:W-:Y:S04]  /*c280*/  @!UPT UIADD3 URZ, URZ, URZ, URZ ;  /* 0x0000003f3f3ff290 */ /* 0x000fe8000fffe03f */
[----:B------:R1:W-:Y:S01]  /*c290*/  STL.64 [R1+0x10], R8 ;  /* 0x0000100801007387 */ /* 0x0003e20000100a00 */
[----:B------:R-:W-:-:S03]  /*c2a0*/  IMAD.MOV.U32 R12, RZ, RZ, R9 ;  /* 0x000000ffff0c7224 */ /* 0x000fc600078e0009 */
[----:B------:R2:W-:Y:S01]  /*c2b0*/  STL.64 [R1+0x18], R10 ;  /* 0x0000180a01007387 */ /* 0x0005e20000100a00 */
[----:B------:R-:W-:-:S03]  /*c2c0*/  IMAD.MOV.U32 R13, RZ, RZ, R11 ;  /* 0x000000ffff0d7224 */ /* 0x000fc600078e000b */
[----:B------:R-:W3:Y:S01]  /*c2d0*/  LDL.LU R14, [R1+0x614] ;  /* 0x00061400010e7983 */ /* 0x000ee20000300800 */
[----:B------:R-:W-:-:S03]  /*c2e0*/  IMAD.MOV.U32 R2, RZ, RZ, R10 ;  /* 0x000000ffff027224 */ /* 0x000fc600078e000a */
[----:B------:R-:W3:Y:S04]  /*c2f0*/  LDL.LU R15, [R1+0x638] ;  /* 0x00063800010f7983 */ /* 0x000ee80000300800 */
[----:B0-----:R-:W3:Y:S04]  /*c300*/  LDL.LU R24, [R1+0x60c] ;  /* 0x00060c0001187983 */ /* 0x001ee80000300800 */
[----:B-1----:R-:W3:Y:S04]  /*c310*/  LDL.LU R9, [R1+0x630] ;  /* 0x0006300001097983 */ /* 0x002ee80000300800 */
[----:B--2---:R-:W2:Y:S04]  /*c320*/  LDL.LU R11, [R1+0x604] ;  /* 0x00060400010b7983 */ /* 0x004ea80000300800 */
[----:B------:R-:W2:Y:S04]  /*c330*/  LDL.LU R10, [R1+0x628] ;  /* 0x00062800010a7983 */ /* 0x000ea80000300800 */
[----:B------:R-:W2:Y:S04]  /*c340*/  LDL.LU R25, [R1+0x5fc] ;  /* 0x0005fc0001197983 */ /* 0x000ea80000300800 */
[----:B------:R-:W2:Y:S04]  /*c350*/  LDL.LU R26, [R1+0x620] ;  /* 0x00062000011a7983 */ /* 0x000ea80000300800 */
[----:B------:R-:W2:Y:S04]  /*c360*/  LDL.LU R27, [R1+0x5f4] ;  /* 0x0005f400011b7983 */ /* 0x000ea80000300800 */
[----:B------:R-:W2:Y:S04]  /*c370*/  LDL.LU R17, [R1+0x618] ;  /* 0x0006180001117983 */ /* 0x000ea80000300800 */
[----:B------:R-:W2:Y:S04]  /*c380*/  LDL.LU R16, [R1+0x5ec] ;  /* 0x0005ec0001107983 */ /* 0x000ea80000300800 */
[----:B------:R-:W2:Y:S04]  /*c390*/  LDL.LU R29, [R1+0x610] ;  /* 0x00061000011d7983 */ /* 0x000ea80000300800 */
[----:B------:R-:W2:Y:S04]  /*c3a0*/  LDL.LU R28, [R1+0x5e4] ;  /* 0x0005e400011c7983 */ /* 0x000ea80000300800 */
[----:B------:R-:W-:Y:S04]  /*c3b0*/  STL [R1+0x6b0], R8 ;  /* 0x0006b00801007387 */ /* 0x000fe80000100800 */
[----:B------:R0:W-:Y:S04]  /*c3c0*/  STL [R1+0x6ac], R12 ;  /* 0x0006ac0c01007387 */ /* 0x0001e80000100800 */
[----:B0-----:R-:W2:Y:S04]  /*c3d0*/  LDL.LU R12, [R1+0x640] ;  /* 0x00064000010c7983 */ /* 0x001ea80000300800 */
[----:B------:R0:W-:Y:S01]  /*c3e0*/  STL [R1+0x6a8], R2 ;  /* 0x0006a80201007387 */ /* 0x0001e20000100800 */
[----:B------:R-:W-:-:S03]  /*c3f0*/  IMAD.MOV.U32 R4, RZ, RZ, R20 ;  /* 0x000000ffff047224 */ /* 0x000fc600078e0014 */
[----:B0-----:R-:W2:Y:S04]  /*c400*/  LDL.LU R2, [R1+0x61c] ;  /* 0x00061c0001027983 */ /* 0x001ea80000300800 */
[----:B------:R0:W-:Y:S01]  /*c410*/  STL [R1+0x6a4], R13 ;  /* 0x0006a40d01007387 */ /* 0x0001e20000100800 */
[----:B------:R-:W-:-:S03]  /*c420*/  IMAD.MOV.U32 R5, RZ, RZ, R21 ;  /* 0x000000ffff057224 */ /* 0x000fc600078e0015 */
[----:B0-----:R-:W4:Y:S04]  /*c430*/  LDL.LU R13, [R1+0x648] ;  /* 0x00064800010d7983 */ /* 0x001f280000300800 */
[----:B------:R0:W-:Y:S04]  /*c440*/  STL [R1+0x210], R3 ;  /* 0x0002100301007387 */ /* 0x0001e80000100800 */
[----:B------:R1:W-:Y:S04]  /*c450*/  STL.64 [R1], R20 ;  /* 0x0000001401007387 */ /* 0x0003e80000100a00 */
[----:B------:R1:W-:Y:S04]  /*c460*/  STL.64 [R1+0x8], R22 ;  /* 0x0000081601007387 */ /* 0x0003e80000100a00 */
[----:B------:R-:W2:Y:S01]  /*c470*/  LDL.LU R7, [R1+0x64c] ;  /* 0x00064c0001077983 */ /* 0x000ea20000300800 */
[----:B0-----:R-:W-:-:S03]  /*c480*/  IMAD.MOV.U32 R3, RZ, RZ, R22 ;  /* 0x000000ffff037224 */ /* 0x001fc600078e0016 */
[----:B------:R-:W3:Y:S01]  /*c490*/  LDL.LU R18, [R1+0x644] ;  /* 0x0006440001127983 */ /* 0x000ee20000300800 */
[----:B------:R-:W-:-:S03]  /*c4a0*/  IMAD.MOV.U32 R6, RZ, RZ, R23 ;  /* 0x000000ffff067224 */ /* 0x000fc600078e0017 */
[----:B------:R-:W4:Y:S04]  /*c4b0*/  LDL.LU R19, [R1+0x63c] ;  /* 0x00063c0001137983 */ /* 0x000f280000300800 */
[----:B-1----:R-:W4:Y:S04]  /*c4c0*/  LDL.LU R20, [R1+0x634] ;  /* 0x0006340001147983 */ /* 0x002f280000300800 */
[----:B------:R-:W4:Y:S04]  /*c4d0*/  LDL.LU R21, [R1+0x62c] ;  /* 0x00062c0001157983 */ /* 0x000f280000300800 */
[----:B------:R-:W4:Y:S04]  /*c4e0*/  LDL.LU R22, [R1+0x84] ;  /* 0x0000840001167983 */ /* 0x000f280000300800 */
[----:B------:R-:W4:Y:S04]  /*c4f0*/  LDL.LU R23, [R1+0x624] ;  /* 0x0006240001177983 */ /* 0x000f280000300800 */
[----:B------:R0:W-:Y:S04]  /*c500*/  STL [R1+0x6c0], R4 ;  /* 0x0006c00401007387 */ /* 0x0001e80000100800 */
[----:B0-----:R-:W4:Y:S01]  /*c510*/  LDL.LU R4, [R1+0x88] ;  /* 0x0000880001047983 */ /* 0x001f220000300800 */
[----:B------:R-:W-:-:S04]  /*c520*/  IMAD.MOV.U32 R8, RZ, RZ, c[0x0][0x188] ;  /* 0x00006200ff087624 */ /* 0x000fc800078e00ff */
[----:B------:R-:W-:-:S04]  /*c530*/  IMAD.SHL.U32 R8, R8, 0x80, RZ ;  /* 0x0000008008087824 */ /* 0x000fc800078e00ff */
[----:B------:R-:W-:Y:S01]  /*c540*/  IMAD.SHL.U32 R8, R8, 0x2, RZ ;  /* 0x0000000208087824 */ /* 0x000fe200078e00ff */
[----:B------:R0:W-:Y:S04]  /*c550*/  STL [R1+0x6bc], R5 ;  /* 0x0006bc0501007387 */ /* 0x0001e80000100800 */
[----:B0-----:R-:W4:Y:S04]  /*c560*/  LDL R5, [R1+0x210] ;  /* 0x0002100001057983 */ /* 0x001f280000100800 */
[----:B------:R0:W-:Y:S04]  /*c570*/  STL [R1+0x6b8], R3 ;  /* 0x0006b80301007387 */ /* 0x0001e80000100800 */
[----:B0-----:R-:W4:Y:S04]  /*c580*/  LDL R3, [R1+0x654] ;  /* 0x0006540001037983 */ /* 0x001f280000100800 */
[----:B------:R-:W-:Y:S01]  /*c590*/  STL [R1+0x6b4], R6 ;  /* 0x0006b40601007387 */ /* 0x000fe20000100800 */
[----:B--2---:R-:W-:-:S02]  /*c5a0*/  IADD3 R7, P3, R7, R8, RZ ;  /* 0x0000000807077210 */ /* 0x004fc40007f7e0ff */
[-C--:B---3--:R-:W-:Y:S02]  /*c5b0*/  IADD3 R18, P4, R18, R8.reuse, RZ ;  /* 0x0000000812127210 */ /* 0x088fe40007f9e0ff */
[-C--:B----4-:R-:W-:Y:S02]  /*c5c0*/  IADD3 R19, P5, R19, R8.reuse, RZ ;  /* 0x0000000813137210 */ /* 0x090fe40007fbe0ff */
[-C--:B------:R-:W-:Y:S01]  /*c5d0*/  IADD3 R20, P6, R20, R8.reuse, RZ ;  /* 0x0000000814147210 */ /* 0x080fe20007fde0ff */
[--C-:B------:R-:W-:Y:S01]  /*c5e0*/  IMAD.X R13, R13, 0x1, R0.reuse, P3 ;  /* 0x000000010d0d7824 */ /* 0x100fe200018e0600 */
[-C--:B------:R-:W-:Y:S01]  /*c5f0*/  IADD3 R21, P1, R21, R8.reuse, RZ ;  /* 0x0000000815157210 */ /* 0x080fe20007f3e0ff */
[--C-:B------:R-:W-:Y:S01]  /*c600*/  IMAD.X R12, R12, 0x1, R0.reuse, P4 ;  /* 0x000000010c0c7824 */ /* 0x100fe200020e0600 */
[-C--:B------:R-:W-:Y:S01]  /*c610*/  IADD3 R2, P3, R2, R8.reuse, RZ ;  /* 0x0000000802027210 */ /* 0x080fe20007f7e0ff */
[--C-:B------:R-:W-:Y:S01]  /*c620*/  IMAD.X R15, R15, 0x1, R0.reuse, P5 ;  /* 0x000000010f0f7824 */ /* 0x100fe200028e0600 */
[-C--:B------:R-:W-:Y:S01]  /*c630*/  IADD3 R14, P4, R14, R8.reuse, RZ ;  /* 0x000000080e0e7210 */ /* 0x080fe20007f9e0ff */
[----:B------:R-:W-:Y:S01]  /*c640*/  IMAD.X R9, R9, 0x1, R0, P6 ;  /* 0x0000000109097824 */ /* 0x000fe200030e0600 */
[----:B------:R-:W-:-:S02]  /*c650*/  IADD3 R24, P5, R24, R8, RZ ;  /* 0x0000000818187210 */ /* 0x000fc40007fbe0ff */
[----:B------:R-:W-:-:S05]  /*c660*/  IADD3 R4, P2, R4, R8, RZ ;  /* 0x0000000804047210 */ /* 0x000fca0007f5e0ff */
[----:B------:R-:W-:Y:S01]  /*c670*/  STL [R1+0x88], R4 ;  /* 0x0000880401007387 */ /* 0x000fe20000100800 */
[----:B------:R-:W-:Y:S01]  /*c680*/  IMAD.X R22, R22, 0x1, R0, P2 ;  /* 0x0000000116167824 */ /* 0x000fe200010e0600 */
[-C--:B------:R-:W-:Y:S02]  /*c690*/  IADD3 R23, P2, R23, R8.reuse, RZ ;  /* 0x0000000817177210 */ /* 0x080fe40007f5e0ff */
[----:B------:R-:W-:Y:S04]  /*c6a0*/  STL [R1+0x64c], R7 ;  /* 0x00064c0701007387 */ /* 0x000fe80000100800 */
[----:B------:R-:W-:Y:S04]  /*c6b0*/  STL [R1+0x644], R18 ;  /* 0x0006441201007387 */ /* 0x000fe80000100800 */
[----:B------:R-:W-:Y:S04]  /*c6c0*/  STL [R1+0x63c], R19 ;  /* 0x00063c1301007387 */ /* 0x000fe80000100800 */
[----:B------:R-:W-:Y:S04]  /*c6d0*/  STL [R1+0x634], R20 ;  /* 0x0006341401007387 */ /* 0x000fe80000100800 */
[----:B------:R-:W-:Y:S04]  /*c6e0*/  STL [R1+0x62c], R21 ;  /* 0x00062c1501007387 */ /* 0x000fe80000100800 */
[----:B------:R-:W-:Y:S01]  /*c6f0*/  STL [R1+0x84], R22 ;  /* 0x0000841601007387 */ /* 0x000fe20000100800 */
[----:B------:R-:W-:-:S03]  /*c700*/  IADD3 R11, P6, R11, R8, RZ ;  /* 0x000000080b0b7210 */ /* 0x000fc60007fde0ff */
[----:B------:R-:W-:Y:S01]  /*c710*/  STL [R1+0x624], R23 ;  /* 0x0006241701007387 */ /* 0x000fe20000100800 */
[----:B------:R-:W-:-:S03]  /*c720*/  IMAD.X R10, R10, 0x1, R0, P1 ;  /* 0x000000010a0a7824 */ /* 0x000fc600008e0600 */
        /* <DEDUP_REMOVED lines=8> */
[----:B------:R-:W-:Y:S04]  /*c7b0*/  STL [R1+0x638], R15 ;  /* 0x0006380f01007387 */ /* 0x000fe80000100800 */
[----:B------:R-:W-:Y:S01]  /*c7c0*/  STL [R1+0x60c], R24 ;  /* 0x00060c1801007387 */ /* 0x000fe20000100800 */
[----:B------:R-:W-:-:S03]  /*c7d0*/  IADD3 R16, P3, R16, R8, RZ ;  /* 0x0000000810107210 */ /* 0x000fc60007f7e0ff */
[----:B------:R-:W-:Y:S04]  /*c7e0*/  STL [R1+0x630], R9 ;  /* 0x0006300901007387 */ /* 0x000fe80000100800 */
[----:B------:R-:W-:Y:S01]  /*c7f0*/  STL [R1+0x604], R11 ;  /* 0x0006040b01007387 */ /* 0x000fe20000100800 */
[----:B------:R-:W-:-:S03]  /*c800*/  IMAD.X R29, R29, 0x1, R0, P4 ;  /* 0x000000011d1d7824 */ /* 0x000fc600020e0600 */
[----:B------:R-:W-:Y:S04]  /*c810*/  STL [R1+0x628], R10 ;  /* 0x0006280a01007387 */ /* 0x000fe80000100800 */
[----:B------:R-:W-:Y:S04]  /*c820*/  STL [R1+0x5fc], R25 ;  /* 0x0005fc1901007387 */ /* 0x000fe80000100800 */
[----:B------:R-:W-:Y:S01]  /*c830*/  STL [R1+0x620], R26 ;  /* 0x0006201a01007387 */ /* 0x000fe20000100800 */
[----:B------:R-:W-:-:S03]  /*c840*/  IADD3 R28, P4, R28, R8, RZ ;  /* 0x000000081c1c7210 */ /* 0x000fc60007f9e0ff */
[----:B------:R-:W-:Y:S04]  /*c850*/  STL [R1+0x5f4], R27 ;  /* 0x0005f41b01007387 */ /* 0x000fe80000100800 */
[----:B------:R-:W-:Y:S04]  /*c860*/  STL [R1+0x618], R17 ;  /* 0x0006181101007387 */ /* 0x000fe80000100800 */
[----:B------:R0:W-:Y:S04]  /*c870*/  STL [R1+0x740], R8 ;  /* 0x0007400801007387 */ /* 0x0001e80000100800 */
[----:B------:R-:W-:Y:S04]  /*c880*/  STL [R1+0x5ec], R16 ;  /* 0x0005ec1001007387 */ /* 0x000fe80000100800 */
[----:B0-----:R-:W2:Y:S04]  /*c890*/  LDL.LU R8, [R1+0x608] ;  /* 0x0006080001087983 */ /* 0x001ea80000300800 */
[----:B------:R-:W-:Y:S04]  /*c8a0*/  STL [R1+0x610], R29 ;  /* 0x0006101d01007387 */ /* 0x000fe80000100800 */
[----:B------:R-:W3:Y:S04]  /*c8b0*/  LDL.LU R6, [R1+0x5f8] ;  /* 0x0005f80001067983 */ /* 0x000ee80000300800 */
[----:B------:R-:W-:Y:S04]  /*c8c0*/  STL [R1+0x5e4], R28 ;  /* 0x0005e41c01007387 */ /* 0x000fe80000100800 */
[----:B---3--:R0:W-:Y:S04]  /*c8d0*/  STL [R1+0x734], R6 ;  /* 0x0007340601007387 */ /* 0x0081e80000100800 */
[----:B0-----:R-:W3:Y:S04]  /*c8e0*/  LDL.LU R6, [R1+0x5d4] ;  /* 0x0005d40001067983 */ /* 0x001ee80000300800 */
[----:B---3--:R0:W-:Y:S04]  /*c8f0*/  STL [R1+0x738], R6 ;  /* 0x0007380601007387 */ /* 0x0081e80000100800 */
[----:B0-----:R-:W3:Y:S01]  /*c900*/  LDL.LU R6, [R1+0x600] ;  /* 0x0006000001067983 */ /* 0x001ee20000300800 */
[----:B------:R-:W-:Y:S01]  /*c910*/  ISETP.NE.U32.AND P0, PT, R5, R3, PT ;  /* 0x000000030500720c */ /* 0x000fe20003f05070 */
[----:B--2---:R-:W-:-:S02]  /*c920*/  IMAD.X R8, R8, 0x1, R0, P5 ;  /* 0x0000000108087824 */ /* 0x004fc400028e0600 */
[----:B---3--:R0:W-:Y:S04]  /*c930*/  STL [R1+0x73c], R6 ;  /* 0x00073c0601007387 */ /* 0x0081e80000100800 */
[----:B0-----:R-:W2:Y:S04]  /*c940*/  LDL.LU R6, [R1+0x5dc] ;  /* 0x0005dc0001067983 */ /* 0x001ea80000300800 */
[----:B------:R-:W3:Y:S04]  /*c950*/  LDL.LU R3, [R1+0x5cc] ;  /* 0x0005cc0001037983 */ /* 0x000ee80000300800 */
[----:B------:R-:W4:Y:S04]  /*c960*/  LDL.LU R5, [R1+0x5f0] ;  /* 0x0005f00001057983 */ /* 0x000f280000300800 */
        /* <DEDUP_REMOVED lines=24> */
[----:B------:R0:W-:Y:S04]  /*caf0*/  STL [R1+0x608], R8 ;  /* 0x0006080801007387 */ /* 0x0001e80000100800 */
[----:B0-----:R-:W2:Y:S02]  /*cb00*/  LDL.LU R8, [R1+0x740] ;  /* 0x0007400001087983 */ /* 0x001ea40000300800 */
[----:B--2---:R-:W-:-:S05]  /*cb10*/  IADD3 R6, P5, R6, R8, RZ ;  /* 0x0000000806067210 */ /* 0x004fca0007fbe0ff */
[----:B------:R0:W-:Y:S04]  /*cb20*/  STL [R1+0x5dc], R6 ;  /* 0x0005dc0601007387 */ /* 0x0001e80000100800 */
[----:B0-----:R-:W2:Y:S02]  /*cb30*/  LDL.LU R6, [R1+0x73c] ;  /* 0x00073c0001067983 */ /* 0x001ea40000300800 */
[----:B--2---:R-:W-:-:S05]  /*cb40*/  IMAD.X R6, R6, 0x1, R0, P6 ;  /* 0x0000000106067824 */ /* 0x004fca00030e0600 */
[----:B------:R0:W-:Y:S04]  /*cb50*/  STL [R1+0x600], R6 ;  /* 0x0006000601007387 */ /* 0x0001e80000100800 */
[----:B0-----:R-:W2:Y:S02]  /*cb60*/  LDL.LU R6, [R1+0x738] ;  /* 0x0007380001067983 */ /* 0x001ea40000300800 */
[----:B--2---:R-:W-:-:S05]  /*cb70*/  IADD3 R6, P6, R6, R8, RZ ;  /* 0x0000000806067210 */ /* 0x004fca0007fde0ff */
[----:B------:R0:W-:Y:S04]  /*cb80*/  STL [R1+0x5d4], R6 ;  /* 0x0005d40601007387 */ /* 0x0001e80000100800 */
[----:B0-----:R-:W2:Y:S01]  /*cb90*/  LDL.LU R6, [R1+0x734] ;  /* 0x0007340001067983 */ /* 0x001ea20000300800 */
[--C-:B----4-:R-:W-:Y:S01]  /*cba0*/  IMAD.X R5, R5, 0x1, R0.reuse, P2 ;  /* 0x0000000105057824 */ /* 0x110fe200010e0600 */
[-C--:B------:R-:W-:Y:S01]  /*cbb0*/  IADD3 R4, P2, R4, R8.reuse, RZ ;  /* 0x0000000804047210 */ /* 0x080fe20007f5e0ff */
[--C-:B------:R-:W-:Y:S01]  /*cbc0*/  IMAD.X R7, R7, 0x1, R0.reuse, P3 ;  /* 0x0000000107077824 */ /* 0x100fe200018e0600 */
        /* <DEDUP_REMOVED lines=16> */
[----:B------:R-:W-:Y:S01]  /*ccd0*/  IADD3 R17, P6, R17, R8, RZ ;  /* 0x0000000811117210 */ /* 0x000fe20007fde0ff */
[----:B------:R-:W-:-:S02]  /*cce0*/  IMAD.X R28, R28, 0x1, R0, P2 ;  /* 0x000000011c1c7824 */ /* 0x000fc400010e0600 */
[----:B--2---:R-:W-:Y:S01]  /*ccf0*/  IMAD.X R6, R6, 0x1, R0, P1 ;  /* 0x0000000106067824 */ /* 0x004fe200008e0600 */
[----:B---3--:R-:W-:-:S04]  /*cd00*/  IADD3 R3, P1, R3, R8, RZ ;  /* 0x0000000803037210 */ /* 0x008fc80007f3e0ff */
[----:B------:R-:W-:Y:S04]  /*cd10*/  STL [R1+0x5f8], R6 ;  /* 0x0005f80601007387 */ /* 0x000fe80000100800 */
[----:B------:R-:W-:Y:S04]  /*cd20*/  STL [R1+0x5cc], R3 ;  /* 0x0005cc0301007387 */ /* 0x000fe80000100800 */
[----:B------:R-:W-:Y:S04]  /*cd30*/  STL [R1+0x5f0], R5 ;  /* 0x0005f00501007387 */ /* 0x000fe80000100800 */
[----:B------:R-:W-:Y:S01]  /*cd40*/  STL [R1+0x5c4], R4 ;  /* 0x0005c40401007387 */ /* 0x000fe20000100800 */
[----:B------:R-:W-:-:S03]  /*cd50*/  IMAD.X R2, R2, 0x1, R0, P1 ;  /* 0x0000000102027824 */ /* 0x000fc600008e0600 */
[----:B------:R-:W-:Y:S01]  /*cd60*/  STL [R1+0x5e8], R7 ;  /* 0x0005e80701007387 */ /* 0x000fe20000100800 */
[----:B------:R-:W-:-:S03]  /*cd70*/  IADD3 R12, P1, R12, R8, RZ ;  /* 0x000000080c0c7210 */ /* 0x000fc60007f3e0ff */
        /* <DEDUP_REMOVED lines=12> */
[----:B------:R-:W-:-:S03]  /*ce40*/  IMAD.X R16, R16, 0x1, R0, P1 ;  /* 0x0000000110107824 */ /* 0x000fc600008e0600 */
[----:B------:R-:W-:Y:S04]  /*ce50*/  STL [R1+0x58c], R9 ;  /* 0x00058c0901007387 */ /* 0x000fe80000100800 */
[----:B------:R-:W-:Y:S01]  /*ce60*/  STL [R1+0x5b0], R11 ;  /* 0x0005b00b01007387 */ /* 0x000fe20000100800 */
[----:B------:R-:W-:-:S03]  /*ce70*/  IADD3 R29, P1, R29, R8, RZ ;  /* 0x000000081d1d7210 */ /* 0x000fc60007f3e0ff */
[----:B------:R-:W-:Y:S04]  /*ce80*/  STL [R1+0x584], R10 ;  /* 0x0005840a01007387 */ /* 0x000fe80000100800 */
[----:B------:R-:W-:Y:S04]  /*ce90*/  STL [R1+0x5a8], R25 ;  /* 0x0005a81901007387 */ /* 0x000fe80000100800 */
[----:B------:R-:W-:Y:S04]  /*cea0*/  STL [R1+0x57c], R26 ;  /* 0x00057c1a01007387 */ /* 0x000fe80000100800 */
        /* <DEDUP_REMOVED lines=12> */
[----:B--2---:R-:W-:-:S03]  /*cf70*/  IADD3 R0, P2, R0, R8, RZ ;  /* 0x0000000800007210 */ /* 0x004fc60007f5e0ff */
        /* <DEDUP_REMOVED lines=30> */
[----:B--2---:R-:W-:-:S05]  /*d160*/  IMAD.X R6, R6, 0x1, R0, P3 ;  /* 0x0000000106067824 */ /* 0x004fca00018e0600 */
[----:B------:R0:W-:Y:S04]  /*d170*/  STL [R1+0x588], R6 ;  /* 0x0005880601007387 */ /* 0x0001e80000100800 */
[----:B0-----:R-:W2:Y:S02]  /*d180*/  LDL.LU R6, [R1+0x72c] ;  /* 0x00072c0001067983 */ /* 0x001ea40000300800 */
[----:B--2---:R-:W-:-:S05]  /*d190*/  IADD3 R6, P3, R6, R8, RZ ;  /* 0x0000000806067210 */ /* 0x004fca0007f7e0ff */
[----:B------:R0:W-:Y:S04]  /*d1a0*/  STL [R1+0x55c], R6 ;  /* 0x00055c0601007387 */ /* 0x0001e80000100800 */
[----:B0-----:R-:W2:Y:S02]  /*d1b0*/  LDL.LU R6, [R1+0x728] ;  /* 0x0007280001067983 */ /* 0x001ea40000300800 */
[----:B--2---:R-:W-:-:S05]  /*d1c0*/  IMAD.X R6, R6, 0x1, R0, P4 ;  /* 0x0000000106067824 */ /* 0x004fca00020e0600 */
[----:B------:R0:W-:Y:S04]  /*d1d0*/  STL [R1+0x580], R6 ;  /* 0x0005800601007387 */ /* 0x0001e80000100800 */
[----:B0-----:R-:W2:Y:S01]  /*d1e0*/  LDL.LU R6, [R1+0x724] ;  /* 0x0007240001067983 */ /* 0x001ea20000300800 */
[--C-:B---3--:R-:W-:Y:S01]  /*d1f0*/  IMAD.X R3, R3, 0x1, R0.reuse, P5 ;  /* 0x0000000103037824 */ /* 0x108fe200028e0600 */
[-C--:B----4-:R-:W-:Y:S01]  /*d200*/  IADD3 R5, P5, R5, R8.reuse, RZ ;  /* 0x0000000805057210 */ /* 0x090fe20007fbe0ff */
        /* <DEDUP_REMOVED lines=20> */
[----:B--2---:R-:W-:-:S05]  /*d350*/  IADD3 R6, P4, R6, R8, RZ ;  /* 0x0000000806067210 */ /* 0x004fca0007f9e0ff */
        /* <DEDUP_REMOVED lines=38> */
[----:B--2---:R-:W-:-:S03]  /*d5c0*/  IMAD.X R8, R8, 0x1, R0, P6 ;  /* 0x0000000108087824 */ /* 0x004fc600030e0600 */
        /* <DEDUP_REMOVED lines=365> */
[----:B------:R-:W-:Y:S01]  /*eca0*/  STL [R1+0x364], R6 ;  /* 0x0003640601007387 */ /* 0x000fe20000100800 */
[----:B------:R-:W-:Y:S02]  /*ecb0*/  STL [R1+0x388], R3 ;  /* 0x0003880301007387 */ /* 0x000fe40000100800 */
[----:B------:R-:W-:Y:S02]  /*ecc0*/  STL [R1+0x35c], R5 ;  /* 0x00035c0501007387 */ /* 0x000fe40000100800 */
[----:B------:R-:W-:Y:S01]  /*ecd0*/  STL [R1+0x380], R4 ;  /* 0x0003800401007387 */ /* 0x000fe20000100800 */
[----:B------:R-:W-:Y:S01]  /*ece0*/  STL [R1+0x354], R7 ;  /* 0x0003540701007387 */ /* 0x000fe20000100800 */
[----:B------:R-:W-:Y:S02]  /*ecf0*/  STL [R1+0x378], R18 ;  /* 0x0003781201007387 */ /* 0x000fe40000100800 */
[----:B------:R-:W-:Y:S02]  /*ed00*/  STL [R1+0x34c], R19 ;  /* 0x00034c1301007387 */ /* 0x000fe40000100800 */
[--C-:B------:R-:W-:Y:S01]  /*ed10*/  IMAD.X R13, R13, 0x1, R0.reuse, P6 ;  /* 0x000000010d0d7824 */ /* 0x100fe200030e0600 */
[----:B------:R-:W-:Y:S01]  /*ed20*/  STL [R1+0x370], R20 ;  /* 0x0003701401007387 */ /* 0x000fe20000100800 */
[----:B------:R-:W-:Y:S01]  /*ed30*/  IADD3 R2, P6, R2, R8, RZ ;  /* 0x0000000802027210 */ /* 0x000fe20007fde0ff */
[----:B------:R-:W-:Y:S02]  /*ed40*/  STL [R1+0x344], R21 ;  /* 0x0003441501007387 */ /* 0x000fe40000100800 */
[----:B------:R-:W-:Y:S01]  /*ed50*/  STL [R1+0x368], R22 ;  /* 0x0003681601007387 */ /* 0x000fe20000100800 */
[----:B------:R-:W-:Y:S01]  /*ed60*/  STL [R1+0x33c], R23 ;  /* 0x00033c1701007387 */ /* 0x000fe20000100800 */
[----:B------:R-:W-:Y:S02]  /*ed70*/  STL [R1+0x360], R13 ;  /* 0x0003600d01007387 */ /* 0x000fe40000100800 */
[----:B------:R-:W-:Y:S02]  /*ed80*/  STL [R1+0x334], R2 ;  /* 0x0003340201007387 */ /* 0x000fe40000100800 */
[----:B------:R-:W-:Y:S01]  /*ed90*/  STL [R1+0x358], R12 ;  /* 0x0003580c01007387 */ /* 0x000fe20000100800 */
[----:B------:R-:W-:Y:S01]  /*eda0*/  STL [R1+0x32c], R14 ;  /* 0x00032c0e01007387 */ /* 0x000fe20000100800 */
[----:B------:R-:W-:Y:S02]  /*edb0*/  STL [R1+0x350], R15 ;  /* 0x0003500f01007387 */ /* 0x000fe40000100800 */
[----:B------:R-:W-:Y:S02]  /*edc0*/  STL [R1+0x324], R24 ;  /* 0x0003241801007387 */ /* 0x000fe40000100800 */
[----:B------:R-:W-:Y:S01]  /*edd0*/  STL [R1+0x348], R9 ;  /* 0x0003480901007387 */ /* 0x000fe20000100800 */
[----:B------:R-:W-:Y:S01]  /*ede0*/  STL [R1+0x31c], R11 ;  /* 0x00031c0b01007387 */ /* 0x000fe20000100800 */
[----:B------:R-:W-:-:S02]  /*edf0*/  IMAD.X R17, R17, 0x1, R0, P6 ;  /* 0x0000000111117824 */ /* 0x000fc400030e0600 */
[----:B------:R-:W-:Y:S02]  /*ee00*/  STL [R1+0x340], R10 ;  /* 0x0003400a01007387 */ /* 0x000fe40000100800 */
[----:B------:R-:W-:Y:S01]  /*ee10*/  STL [R1+0x314], R25 ;  /* 0x0003141901007387 */ /* 0x000fe20000100800 */
[----:B------:R-:W-:Y:S01]  /*ee20*/  IADD3 R16, P6, R16, R8, RZ ;  /* 0x0000000810107210 */ /* 0x000fe20007fde0ff */
[----:B------:R-:W-:Y:S01]  /*ee30*/  STL [R1+0x338], R26 ;  /* 0x0003381a01007387 */ /* 0x000fe20000100800 */
[----:B------:R-:W-:Y:S02]  /*ee40*/  STL [R1+0x30c], R27 ;  /* 0x00030c1b01007387 */ /* 0x000fe40000100800 */
[----:B------:R-:W-:Y:S02]  /*ee50*/  STL [R1+0x330], R17 ;  /* 0x0003301101007387 */ /* 0x000fe40000100800 */
[----:B------:R0:W-:Y:S01]  /*ee60*/  STL [R1+0x6e0], R8 ;  /* 0x0006e00801007387 */ /* 0x0001e20000100800 */
[----:B------:R-:W-:Y:S04]  /*ee70*/  STL [R1+0x304], R16 ;  /* 0x0003041001007387 */ /* 0x000fe80000100800 */
[----:B0-----:R-:W2:Y:S01]  /*ee80*/  LDL.LU R8, [R1+0x320] ;  /* 0x0003200001087983 */ /* 0x001ea20000300800 */
[----:B------:R-:W-:Y:S02]  /*ee90*/  STL [R1+0x328], R29 ;  /* 0x0003281d01007387 */ /* 0x000fe40000100800 */
[----:B------:R-:W3:Y:S02]  /*eea0*/  LDL.LU R6, [R1+0x310] ;  /* 0x0003100001067983 */ /* 0x000ee40000300800 */
[----:B------:R-:W-:Y:S01]  /*eeb0*/  STL [R1+0x2fc], R28 ;  /* 0x0002fc1c01007387 */ /* 0x000fe20000100800 */
[----:B---3--:R0:W-:Y:S04]  /*eec0*/  STL [R1+0x6d4], R6 ;  /* 0x0006d40601007387 */ /* 0x0081e80000100800 */
[----:B0-----:R-:W3:Y:S04]  /*eed0*/  LDL.LU R6, [R1+0x2ec] ;  /* 0x0002ec0001067983 */ /* 0x001ee80000300800 */
[----:B---3--:R0:W-:Y:S04]  /*eee0*/  STL [R1+0x6d8], R6 ;  /* 0x0006d80601007387 */ /* 0x0081e80000100800 */
[----:B0-----:R-:W3:Y:S01]  /*eef0*/  LDL.LU R6, [R1+0x318] ;  /* 0x0003180001067983 */ /* 0x001ee20000300800 */
[----:B--2---:R-:W-:-:S03]  /*ef00*/  IMAD.X R8, R8, 0x1, R0, P2 ;  /* 0x0000000108087824 */ /* 0x004fc600010e0600 */
[----:B---3--:R0:W-:Y:S04]  /*ef10*/  STL [R1+0x6dc], R6 ;  /* 0x0006dc0601007387 */ /* 0x0081e80000100800 */
[----:B0-----:R-:W2:Y:S01]  /*ef20*/  LDL.LU R6, [R1+0x2f4] ;  /* 0x0002f40001067983 */ /* 0x001ea20000300800 */
[----:B------:R-:W3:Y:S02]  /*ef30*/  LDL.LU R3, [R1+0x2e4] ;  /* 0x0002e40001037983 */ /* 0x000ee40000300800 */
[----:B------:R-:W4:Y:S02]  /*ef40*/  LDL.LU R5, [R1+0x308] ;  /* 0x0003080001057983 */ /* 0x000f240000300800 */
[----:B------:R-:W2:Y:S01]  /*ef50*/  LDL.LU R4, [R1+0x2dc] ;  /* 0x0002dc0001047983 */ /* 0x000ea20000300800 */
[----:B------:R-:W2:Y:S01]  /*ef60*/  LDL.LU R7, [R1+0x300] ;  /* 0x0003000001077983 */ /* 0x000ea20000300800 */
[----:B------:R-:W2:Y:S02]  /*ef70*/  LDL.LU R18, [R1+0x2d4] ;  /* 0x0002d40001127983 */ /* 0x000ea40000300800 */
[----:B------:R-:W2:Y:S02]  /*ef80*/  LDL.LU R19, [R1+0x2f8] ;  /* 0x0002f80001137983 */ /* 0x000ea40000300800 */
        /* <DEDUP_REMOVED lines=20> */
[----:B------:R0:W-:Y:S02]  /*f0d0*/  STL [R1+0x320], R8 ;  /* 0x0003200801007387 */ /* 0x0001e40000100800 */
        /* <DEDUP_REMOVED lines=33> */
[----:B------:R-:W-:Y:S01]  /*f2f0*/  STL [R1+0x310], R6 ;  /* 0x0003100601007387 */ /* 0x000fe20000100800 */
[----:B------:R-:W-:Y:S02]  /*f300*/  STL [R1+0x2e4], R3 ;  /* 0x0002e40301007387 */ /* 0x000fe40000100800 */
[----:B------:R-:W-:Y:S02]  /*f310*/  STL [R1+0x308], R5 ;  /* 0x0003080501007387 */ /* 0x000fe40000100800 */
[----:B------:R-:W-:Y:S01]  /*f320*/  STL [R1+0x2dc], R4 ;  /* 0x0002dc0401007387 */ /* 0x000fe20000100800 */
[----:B------:R-:W-:Y:S01]  /*f330*/  STL [R1+0x300], R7 ;  /* 0x0003000701007387 */ /* 0x000fe20000100800 */
[----:B------:R-:W-:Y:S02]  /*f340*/  STL [R1+0x2d4], R18 ;  /* 0x0002d41201007387 */ /* 0x000fe40000100800 */
        /* <DEDUP_REMOVED lines=17> */
[----:B------:R-:W-:-:S02]  /*f460*/  IMAD.X R16, R16, 0x1, R0, P4 ;  /* 0x0000000110107824 */ /* 0x000fc400020e0600 */
[----:B------:R-:W-:Y:S01]  /*f470*/  STL [R1+0x294], R26 ;  /* 0x0002941a01007387 */ /* 0x000fe20000100800 */
[-C--:B------:R-:W-:Y:S01]  /*f480*/  IADD3 R29, P4, R29, R8.reuse, RZ ;  /* 0x000000081d1d7210 */ /* 0x080fe20007f9e0ff */
[----:B------:R-:W-:Y:S01]  /*f490*/  STL [R1+0x2b8], R27 ;  /* 0x0002b81b01007387 */ /* 0x000fe20000100800 */
[----:B------:R-:W-:Y:S02]  /*f4a0*/  STL [R1+0x28c], R17 ;  /* 0x00028c1101007387 */ /* 0x000fe40000100800 */
[----:B------:R0:W-:Y:S02]  /*f4b0*/  STL [R1+0x6d0], R0 ;  /* 0x0006d00001007387 */ /* 0x0001e40000100800 */
[----:B------:R-:W-:Y:S01]  /*f4c0*/  STL [R1+0x2b0], R16 ;  /* 0x0002b01001007387 */ /* 0x000fe20000100800 */
        /* <DEDUP_REMOVED lines=8> */
[----:B--2---:R-:W-:-:S03]  /*f550*/  IADD3 R0, P5, R0, R8, RZ ;  /* 0x0000000800007210 */ /* 0x004fc60007fbe0ff */
        /* <DEDUP_REMOVED lines=42> */
[----:B------:R-:W-:Y:S01]  /*f800*/  IADD3 R12, P3, R12, R8, RZ ;  /* 0x000000080c0c7210 */ /* 0x000fe20007f7e0ff */
[--C-:B------:R-:W-:Y:S01]  /*f810*/  IMAD.X R2, R2, 0x1, R0.reuse, P4 ;  /* 0x0000000102027824 */ /* 0x100fe200020e0600 */
[----:B------:R-:W-:Y:S01]  /*f820*/  IADD3 R13, P4, R13, UR8, RZ ;  /* 0x000000080d0d7c10 */ /* 0x000fe2000ff9e0ff */
[--C-:B------:R-:W-:Y:S01]  /*f830*/  IMAD.X R10, R10, 0x1, R0.reuse, P5 ;  /* 0x000000010a0a7824 */ /* 0x100fe200028e0600 */
[----:B------:R-:W-:Y:S01]  /*f840*/  IADD3 R11, P5, R11, UR8, RZ ;  /* 0x000000080b0b7c10 */ /* 0x000fe2000ffbe0ff */
[--C-:B------:R-:W-:Y:S01]  /*f850*/  IMAD.X R9, R9, 0x1, R0.reuse, P6 ;  /* 0x0000000109097824 */ /* 0x100fe200030e0600 */
[----:B------:R-:W-:Y:S01]  /*f860*/  IADD3 R24, P6, R24, UR8, RZ ;  /* 0x0000000818187c10 */ /* 0x000fe2000ffde0ff */
[--C-:B------:R-:W-:Y:S01]  /*f870*/  IMAD.X R29, R29, 0x1, R0.reuse, P2 ;  /* 0x000000011d1d7824 */ /* 0x100fe200010e0600 */
[----:B------:R-:W-:Y:S01]  /*f880*/  IADD3 R28, P2, R28, UR8, RZ ;  /* 0x000000081c1c7c10 */ /* 0x000fe2000ff5e0ff */
[----:B------:R-:W-:Y:S01]  /*f890*/  IMAD.X R7, R7, 0x1, R0, P3 ;  /* 0x0000000107077824 */ /* 0x000fe200018e0600 */
[----:B------:R-:W-:-:S02]  /*f8a0*/  IADD3 R18, P3, R18, UR8, RZ ;  /* 0x0000000812127c10 */ /* 0x000fc4000ff7e0ff */
[----:B------:R-:W-:Y:S01]  /*f8b0*/  IADD3.X R19, R19, UR5, RZ, P4, !PT ;  /* 0x0000000513137c10 */ /* 0x000fe2000a7fe4ff */
[----:B------:R-:W-:Y:S01]  /*f8c0*/  IADD3 R20, P4, R20, UR8, RZ ;  /* 0x0000000814147c10 */ /* 0x000fe2000ff9e0ff */
[----:B------:R-:W-:Y:S01]  /*f8d0*/  IADD3.X R21, R21, UR5, RZ, P5, !PT ;  /* 0x0000000515157c10 */ /* 0x000fe2000affe4ff */
[----:B------:R-:W-:Y:S01]  /*f8e0*/  IADD3 R22, P5, R22, UR8, RZ ;  /* 0x0000000816167c10 */ /* 0x000fe2000ffbe0ff */
[----:B------:R-:W-:Y:S02]  /*f8f0*/  IADD3.X R23, R23, UR5, RZ, P6, !PT ;  /* 0x0000000517177c10 */ /* 0x000fe4000b7fe4ff */
[----:B------:R-:W-:Y:S02]  /*f900*/  IADD3.X R15, R15, UR5, RZ, P2, !PT ;  /* 0x000000050f0f7c10 */ /* 0x000fe400097fe4ff */
[----:B------:R-:W-:Y:S02]  /*f910*/  IADD3.X R25, R25, UR5, RZ, P3, !PT ;  /* 0x0000000519197c10 */ /* 0x000fe40009ffe4ff */
[----:B------:R-:W-:-:S02]  /*f920*/  IADD3.X R27, R27, UR5, RZ, P5, !PT ;  /* 0x000000051b1b7c10 */ /* 0x000fc4000affe4ff */
[----:B------:R-:W-:Y:S02]  /*f930*/  IADD3.X R26, R26, UR5, RZ, P4, !PT ;  /* 0x000000051a1a7c10 */ /* 0x000fe4000a7fe4ff */
[----:B--2---:R-:W-:-:S05]  /*f940*/  IADD3 R4, P1, R4, R8, RZ ;  /* 0x0000000804047210 */ /* 0x004fca0007f3e0ff */
[----:B------:R0:W-:Y:S04]  /*f950*/  STL [R1+0x26c], R4 ;  /* 0x00026c0401007387 */ /* 0x0001e80000100800 */
[----:B0-----:R0:W5:Y:S01]  /*f960*/  LDL.LU R4, [R1+0x6c0] ;  /* 0x0006c00001047983 */ /* 0x0011620000300800 */
[----:B------:R1:W-:Y:S03]  /*f970*/  STL [R1+0x290], R5 ;  /* 0x0002900501007387 */ /* 0x0003e60000100800 */
[----:B-1----:R0:W5:Y:S01]  /*f980*/  LDL.LU R5, [R1+0x6bc] ;  /* 0x0006bc0001057983 */ /* 0x0021620000300800 */
[----:B------:R1:W-:Y:S03]  /*f990*/  STL [R1+0x264], R3 ;  /* 0x0002640301007387 */ /* 0x0003e60000100800 */
[----:B-1----:R0:W5:Y:S01]  /*f9a0*/  LDL.LU R3, [R1+0x6b8] ;  /* 0x0006b80001037983 */ /* 0x0021620000300800 */
[----:B------:R1:W-:Y:S03]  /*f9b0*/  STL [R1+0x288], R6 ;  /* 0x0002880601007387 */ /* 0x0003e60000100800 */
[----:B-1----:R0:W5:Y:S01]  /*f9c0*/  LDL.LU R6, [R1+0x6b4] ;  /* 0x0006b40001067983 */ /* 0x0021620000300800 */
[----:B------:R0:W5:Y:S02]  /*f9d0*/  LDL.LU R8, [R1+0x6b0] ;  /* 0x0006b00001087983 */ /* 0x0001640000300800 */
[----:B------:R1:W-:Y:S02]  /*f9e0*/  STL [R1+0x25c], R12 ;  /* 0x00025c0c01007387 */ /* 0x0003e40000100800 */
[----:B------:R-:W-:Y:S01]  /*f9f0*/  IMAD.X R16, R16, 0x1, R0, P1 ;  /* 0x0000000110107824 */ /* 0x000fe200008e0600 */
[----:B-1----:R0:W5:Y:S01]  /*fa00*/  LDL.LU R12, [R1+0x6ac] ;  /* 0x0006ac00010c7983 */ /* 0x0021620000300800 */
[----:B------:R1:W-:Y:S01]  /*fa10*/  STL [R1+0x280], R2 ;  /* 0x0002800201007387 */ /* 0x0003e20000100800 */
[----:B------:R-:W-:-:S02]  /*fa20*/  IADD3 R17, P1, R17, UR8, RZ ;  /* 0x0000000811117c10 */ /* 0x000fc4000ff3e0ff */
[----:B-1----:R0:W5:Y:S01]  /*fa30*/  LDL.LU R2, [R1+0x6a8] ;  /* 0x0006a80001027983 */ /* 0x0021620000300800 */
[----:B------:R1:W-:Y:S03]  /*fa40*/  STL [R1+0x254], R13 ;  /* 0x0002540d01007387 */ /* 0x0003e60000100800 */
        /* <DEDUP_REMOVED lines=9> */
[----:B------:R1:W-:Y:S01]  /*fae0*/  STL [R1+0x268], R16 ;  /* 0x0002681001007387 */ /* 0x0003e20000100800 */
[----:B------:R-:W-:-:S02]  /*faf0*/  IADD3.X R14, R14, UR5, RZ, P1, !PT ;  /* 0x000000050e0e7c10 */ /* 0x000fc40008ffe4ff */
[----:B-1----:R0:W5:Y:S01]  /*fb00*/  LDL.LU R16, [R1+0x690] ;  /* 0x0006900001107983 */ /* 0x0021620000300800 */
[----:B------:R1:W-:Y:S03]  /*fb10*/  STL [R1+0x23c], R17 ;  /* 0x00023c1101007387 */ /* 0x0003e60000100800 */
[----:B-1----:R0:W5:Y:S01]  /*fb20*/  LDL.LU R17, [R1+0x68c] ;  /* 0x00068c0001117983 */ /* 0x0021620000300800 */
[----:B------:R1:W-:Y:S03]  /*fb30*/  STL [R1+0x260], R29 ;  /* 0x0002601d01007387 */ /* 0x0003e60000100800 */
[----:B-1----:R0:W5:Y:S01]  /*fb40*/  LDL.LU R29, [R1+0x688] ;  /* 0x00068800011d7983 */ /* 0x0021620000300800 */
[----:B------:R1:W-:Y:S02]  /*fb50*/  STL [R1+0x234], R28 ;  /* 0x0002341c01007387 */ /* 0x0003e40000100800 */
[----:B------:R0:W-:Y:S02]  /*fb60*/  STL [R1+0x258], R7 ;  /* 0x0002580701007387 */ /* 0x0001e40000100800 */
[----:B------:R0:W-:Y:S01]  /*fb70*/  STL [R1+0x22c], R18 ;  /* 0x00022c1201007387 */ /* 0x0001e20000100800 */
[----:B------:R0:W-:Y:S01]  /*fb80*/  STL [R1+0x250], R19 ;  /* 0x0002501301007387 */ /* 0x0001e20000100800 */
[----:B------:R0:W-:Y:S02]  /*fb90*/  STL [R1+0x224], R20 ;  /* 0x0002241401007387 */ /* 0x0001e40000100800 */
[----:B------:R0:W-:Y:S02]  /*fba0*/  STL [R1+0x248], R21 ;  /* 0x0002481501007387 */ /* 0x0001e40000100800 */
[----:B------:R0:W-:Y:S01]  /*fbb0*/  STL [R1+0x21c], R22 ;  /* 0x00021c1601007387 */ /* 0x0001e20000100800 */
[----:B-1----:R-:W1:Y:S04]  /*fbc0*/  S2R R28, SR_TID.X ;  /* 0x00000000001c7919 */ /* 0x002e680000002100 */
[----:B------:R0:W-:Y:S01]  /*fbd0*/  STL [R1+0x240], R23 ;  /* 0x0002401701007387 */ /* 0x0001e20000100800 */
[----:B------:R0:W-:Y:S02]  /*fbe0*/  STL [R1+0x238], R14 ;  /* 0x0002380e01007387 */ /* 0x0001e40000100800 */
[----:B------:R0:W-:Y:S02]  /*fbf0*/  STL [R1+0x230], R15 ;  /* 0x0002300f01007387 */ /* 0x0001e40000100800 */
[----:B------:R0:W-:Y:S01]  /*fc00*/  STL [R1+0x218], R27 ;  /* 0x0002181b01007387 */ /* 0x0001e20000100800 */
[----:B------:R0:W-:Y:S01]  /*fc10*/  STL [R1+0x228], R25 ;  /* 0x0002281901007387 */ /* 0x0001e20000100800 */
[----:B------:R0:W-:Y:S01]  /*fc20*/  STL [R1+0x220], R26 ;  /* 0x0002201a01007387 */ /* 0x0001e20000100800 */
[----:B-1----:R-:W-:-:S05]  /*fc30*/  LOP3.LUT R28, R28, 0xff, RZ, 0xc0, !PT ;  /* 0x000000ff1c1c7812 */ /* 0x002fca00078ec0ff */
[----:B------:R-:W-:Y:S01]  /*fc40*/  IMAD.SHL.U32 R28, R28, 0x2, RZ ;  /* 0x000000021c1c7824 */ /* 0x000fe200078e00ff */
[----:B0-----:R-:W-:Y:S01]  /*fc50*/  @!P0 CALL.REL.NOINC `(.L_x_1) ;  /* 0x0000001000008944 */ /* 0x001fe20003c00000 */
[----:B------:R-:W-:Y:S05]  /*fc60*/  BRA `(.L_x_2) ;  /* 0xffff442000007947 */ /* 0x000fea000383ffff */
.L_x_1:
[----:B------:R-:W2:Y:S04]  /*fc70*/  LDL.LU R26, [R1+0x3c] ;  /* 0x00003c00011a7983 */ /* 0x000ea80000300800 */
[----:B------:R-:W2:Y:S01]  /*fc80*/  LDL.LU R27, [R1+0x38] ;  /* 0x00003800011b7983 */ /* 0x000ea20000300800 */
[----:B-----5:R-:W-:Y:S02]  /*fc90*/  F2FP.PACK_AB R3, R6, R3 ;  /* 0x000000030603723e */ /* 0x020fe400000000ff */
[----:B------:R-:W-:Y:S02]  /*fca0*/  F2FP.PACK_AB R2, R13, R2 ;  /* 0x000000020d02723e */ /* 0x000fe400000000ff */
[----:B------:R-:W-:-:S02]  /*fcb0*/  F2FP.PACK_AB R7, R24, R9 ;  /* 0x000000091807723e */ /* 0x000fc400000000ff */
[----:B------:R-:W-:Y:S02]  /*fcc0*/  F2FP.PACK_AB R8, R12, R8 ;  /* 0x000000080c08723e */ /* 0x000fe400000000ff */
[----:B------:R-:W-:Y:S02]  /*fcd0*/  F2FP.PACK_AB R9, R5, R4 ;  /* 0x000000040509723e */ /* 0x000fe400000000ff */
[----:B------:R-:W-:Y:S02]  /*fce0*/  F2FP.PACK_AB R13, R11, R10 ;  /* 0x0000000a0b0d723e */ /* 0x000fe400000000ff */
[----:B------:R-:W-:Y:S02]  /*fcf0*/  F2FP.PACK_AB R12, R17, R16 ;  /* 0x00000010110c723e */ /* 0x000fe400000000ff */
[----:B--2---:R-:W-:Y:S02]  /*fd00*/  F2FP.PACK_AB R6, R26, R27 ;  /* 0x0000001b1a06723e */ /* 0x004fe400000000ff */
.L_x_0:
[----:B------:R-:W2:Y:S04]  /*fd10*/  LDL.LU R18, [R1+0x674] ;  /* 0x0006740001127983 */ /* 0x000ea80000300800 */
[----:B------:R-:W3:Y:S04]  /*fd20*/  LDL.LU R22, [R1+0x650] ;  /* 0x0006500001167983 */ /* 0x000ee80000300800 */
[----:B------:R-:W1:Y:S02]  /*fd30*/  S2R R11, SR_TID.X ;  /* 0x00000000000b7919 */ /* 0x000e640000002100 */
[----:B-1----:R-:W-:-:S02]  /*fd40*/  IMAD.SHL.U32 R0, R11, 0x8, RZ ;  /* 0x000000080b007824 */ /* 0x002fc400078e00ff */
[----:B------:R-:W-:Y:S01]  /*fd50*/  IMAD.SHL.U32 R5, R11, 0x4, RZ ;  /* 0x000000040b057824 */ /* 0x000fe200078e00ff */
[----:B------:R-:W-:Y:S02]  /*fd60*/  SHF.R.S32.HI R15, RZ, 0x4, R11 ;  /* 0x00000004ff0f7819 */ /* 0x000fe4000001140b */
[----:B------:R-:W-:-:S04]  /*fd70*/  LOP3.LUT R4, R0, 0x78, RZ, 0xc0, !PT ;  /* 0x0000007800047812 */ /* 0x000fc800078ec0ff */
[----:B------:R-:W-:Y:S02]  /*fd80*/  LOP3.LUT R5, R4, 0x380, R5, 0xf8, !PT ;  /* 0x0000038004057812 */ /* 0x000fe400078ef805 */
[----:B------:R-:W-:-:S04]  /*fd90*/  SGXT R4, R15, 0x1 ;  /* 0x000000010f04781a */ /* 0x000fc80000000200 */
[----:B------:R-:W-:Y:S01]  /*fda0*/  LOP3.LUT R16, R5, 0x808, R4, 0x78, !PT ;  /* 0x0000080805107812 */ /* 0x000fe200078e7804 */
[----:B------:R-:W-:Y:S03]  /*fdb0*/  BAR.SYNC.DEFER_BLOCKING 0x0 ;  /* 0x0000000000007b1d */ /* 0x000fe60000010000 */
[----:B------:R-:W-:Y:S01]  /*fdc0*/  LOP3.LUT R17, R16, 0x10, RZ, 0x3c, !PT ;  /* 0x0000001010117812 */ /* 0x000fe200078e3cff */
[C---:B------:R-:W-:Y:S01]  /*fdd0*/  IMAD.SHL.U32 R10, R11.reuse, 0x20, RZ ;  /* 0x000000200b0a7824 */ /* 0x040fe200078e00ff */
[----:B0-----:R-:W-:-:S04]  /*fde0*/  LOP3.LUT R14, R11, 0xc, RZ, 0xc0, !PT ;  /* 0x0000000c0b0e7812 */ /* 0x001fc800078ec0ff */
[----:B------:R-:W-:Y:S02]  /*fdf0*/  LOP3.LUT R11, R10, 0x60, RZ, 0xc0, !PT ;  /* 0x000000600a0b7812 */ /* 0x000fe400078ec0ff */
[----:B------:R-:W-:Y:S01]  /*fe00*/  LOP3.LUT R0, R0, 0x780, RZ, 0xc0, !PT ;  /* 0x0000078000007812 */ /* 0x000fe200078ec0ff */
[----:B------:R-:W-:Y:S04]  /*fe10*/  STS.64 [R16], R12 ;  /* 0x0000000c10007388 */ /* 0x000fe80000000a00 */
[----:B------:R-:W-:Y:S04]  /*fe20*/  STS.64 [R16+0x400], R8 ;  /* 0x0004000810007388 */ /* 0x000fe80000000a00 */
[----:B------:R0:W-:Y:S04]  /*fe30*/  STS.64 [R17+0x1000], R6 ;  /* 0x0010000611007388 */ /* 0x0001e80000000a00 */
[----:B------:R1:W-:Y:S01]  /*fe40*/  STS.64 [R17+0x1400], R2 ;  /* 0x0014000211007388 */ /* 0x0003e20000000a00 */
[----:B------:R-:W-:-:S04]  /*fe50*/  IMAD R11, R14, 0x200, R11 ;  /* 0x000002000e0b7824 */ /* 0x000fc800078e020b */
[----:B------:R-:W-:-:S04]  /*fe60*/  IMAD.IADD R11, R0, 0x1, R11 ;  /* 0x00000001000b7824 */ /* 0x000fc800078e020b */
[----:B------:R-:W-:Y:S01]  /*fe70*/  IMAD R14, R14, 0x2, R11 ;  /* 0x000000020e0e7824 */ /* 0x000fe200078e020b */
[----:B------:R-:W-:Y:S04]  /*fe80*/  BAR.SYNC.DEFER_BLOCKING 0x0 ;  /* 0x0000000000007b1d */ /* 0x000fe80000010000 */
[C---:B------:R-:W-:Y:S02]  /*fe90*/  LOP3.LUT R4, R14.reuse, 0x8, RZ, 0x3c, !PT ;  /* 0x000000080e047812 */ /* 0x040fe400078e3cff */
[----:B------:R-:W4:Y:S04]  /*fea0*/  LDS.64 R10, [R14] ;  /* 0x000000000e0a7984 */ /* 0x000f280000000a00 */
[----:B------:R-:W5:Y:S01]  /*feb0*/  LDS.64 R4, [R4] ;  /* 0x0000000004047984 */ /* 0x000f620000000a00 */
[----:B0-----:R-:W-:-:S06]  /*fec0*/  LOP3.LUT R6, R14, 0x10, RZ, 0x3c, !PT ;  /* 0x000000100e067812 */ /* 0x001fcc00078e3cff */
[----:B------:R-:W0:Y:S01]  /*fed0*/  LDS.64 R6, [R6] ;  /* 0x0000000006067984 */ /* 0x000e220000000a00 */
[C---:B--2---:R-:W-:Y:S01]  /*fee0*/  ISETP.GE.AND P0, PT, R18.reuse, c[0x0][0x178], PT ;  /* 0x00005e0012007a0c */ /* 0x044fe20003f06270 */
[----:B------:R-:W-:Y:S01]  /*fef0*/  IMAD R12, R18, c[0x0][0x194], RZ ;  /* 0x00006500120c7a24 */ /* 0x000fe200078e02ff */
[C---:B---3--:R-:W-:Y:S01]  /*ff00*/  IADD3 R0, R22.reuse, 0x2, RZ ;  /* 0x0000000216007810 */ /* 0x048fe20007ffe0ff */
[----:B-1----:R-:W-:-:S03]  /*ff10*/  IMAD R3, R22, c[0x0][0x198], RZ ;  /* 0x0000660016037a24 */ /* 0x002fc600078e02ff */
[----:B------:R-:W-:Y:S02]  /*ff20*/  LEA R8, P1, R12, c[0x0][0x170], 0x1 ;  /* 0x00005c000c087a11 */ /* 0x000fe400078208ff */
[----:B------:R-:W-:Y:S02]  /*ff30*/  ISETP.LT.AND P3, PT, R0, c[0x0][0x17c], !P0 ;  /* 0x00005f0000007a0c */ /* 0x000fe40004761270 */
[C---:B------:R-:W-:Y:S02]  /*ff40*/  IADD3 R0, R22.reuse, 0x3, RZ ;  /* 0x0000000316007810 */ /* 0x040fe40007ffe0ff */
[----:B------:R-:W-:Y:S02]  /*ff50*/  ISETP.LT.AND P5, PT, R22, c[0x0][0x17c], !P0 ;  /* 0x00005f0016007a0c */ /* 0x000fe400047a1270 */
[----:B------:R-:W-:Y:S02]  /*ff60*/  ISETP.LT.AND P2, PT, R0, c[0x0][0x17c], !P0 ;  /* 0x00005f0000007a0c */ /* 0x000fe40004741270 */
[----:B------:R-:W-:-:S02]  /*ff70*/  LEA.HI.X.SX32 R0, R12, c[0x0][0x174], 0x1, P1 ;  /* 0x00005d000c007a11 */ /* 0x000fc400008f0eff */
[C---:B------:R-:W-:Y:S02]  /*ff80*/  LEA R16, P1, R3.reuse, R8, 0x1 ;  /* 0x0000000803107211 */ /* 0x040fe400078208ff */
[C---:B------:R-:W-:Y:S02]  /*ff90*/  IADD3 R2, R22.reuse, 0x4, RZ ;  /* 0x0000000416027810 */ /* 0x040fe40007ffe0ff */
[----:B------:R-:W-:Y:S02]  /*ffa0*/  IADD3 R15, R22, 0x1, RZ ;  /* 0x00000001160f7810 */ /* 0x000fe40007ffe0ff */
[C---:B------:R-:W-:Y:S02]  /*ffb0*/  LEA.HI.X.SX32 R17, R3.reuse, R0, 0x1, P1 ;  /* 0x0000000003117211 */ /* 0x040fe400008f0eff */
[----:B------:R-:W-:Y:S02]  /*ffc0*/  IADD3 R9, R3, c[0x0][0x198], RZ ;  /* 0x0000660003097a10 */ /* 0x000fe40007ffe0ff */
[----:B------:R-:W-:-:S02]  /*ffd0*/  ISETP.LT.AND P1, PT, R2, c[0x0][0x17c], !P0 ;  /* 0x00005f0002007a0c */ /* 0x000fc40004721270 */
[----:B------:R-:W-:Y:S02]  /*ffe0*/  ISETP.LT.AND P4, PT, R15, c[0x0][0x17c], !P0 ;  /* 0x00005f000f007a0c */ /* 0x000fe40004781270 */
[----:B------:R-:W-:Y:S02]  /*fff0*/  IADD3 R2, R22, 0x5, RZ ;  /* 0x0000000516027810 */ /* 0x000fe40007ffe0ff */
[----:B------:R-:W-:Y:S01]  /*10000*/  LOP3.LUT R3, R14, 0x18, RZ, 0x3c, !PT ;  /* 0x000000180e037812 */ /* 0x000fe200078e3cff */
[----:B----4-:R1:W-:Y:S01]  /*10010*/  @P5 STG.E.U16 [R16.64], R10 ;  /* 0x0000000a10005986 */ /* 0x0103e2000c101506 */
[C---:B------:R-:W-:Y:S02]  /*10020*/  LEA R12, P6, R9.reuse, R8, 0x1 ;  /* 0x00000008090c7211 */ /* 0x040fe400078c08ff */
[----:B------:R-:W-:Y:S02]  /*10030*/  IADD3 R15, R9, c[0x0][0x198], RZ ;  /* 0x00006600090f7a10 */ /* 0x000fe40007ffe0ff */
[----:B------:R-:W-:-:S02]  /*10040*/  ISETP.LT.AND P5, PT, R2, c[0x0][0x17c], !P0 ;  /* 0x00005f0002007a0c */ /* 0x000fc400047a1270 */
[----:B------:R-:W2:Y:S01]  /*10050*/  LDS.64 R2, [R3] ;  /* 0x0000000003027984 */ /* 0x000ea20000000a00 */
[----:B------:R-:W-:Y:S02]  /*10060*/  LEA.HI.X.SX32 R13, R9, R0, 0x1, P6 ;  /* 0x00000000090d7211 */ /* 0x000fe400030f0eff */
[C---:B------:R-:W-:Y:S02]  /*10070*/  LEA R18, P6, R15.reuse, R8, 0x1 ;  /* 0x000000080f127211 */ /* 0x040fe400078c08ff */
[----:B-1----:R-:W-:Y:S02]  /*10080*/  PRMT R17, R10, 0x7632, R17 ;  /* 0x000076320a117816 */ /* 0x002fe40000000011 */
[----:B------:R-:W-:Y:S02]  /*10090*/  IADD3 R9, R22, 0x6, RZ ;  /* 0x0000000616097810 */ /* 0x000fe40007ffe0ff */
[C---:B------:R-:W-:Y:S01]  /*100a0*/  IADD3 R21, R15.reuse, c[0x0][0x198], RZ ;  /* 0x000066000f157a10 */ /* 0x040fe20007ffe0ff */
[----:B------:R1:W-:Y:S01]  /*100b0*/  @P4 STG.E.U16 [R12.64], R17 ;  /* 0x000000110c004986 */ /* 0x0003e2000c101506 */
[----:B------:R-:W-:-:S02]  /*100c0*/  LEA.HI.X.SX32 R19, R15, R0, 0x1, P6 ;  /* 0x000000000f137211 */ /* 0x000fc400030f0eff */
[----:B------:R-:W-:Y:S02]  /*100d0*/  ISETP.LT.AND P4, PT, R9, c[0x0][0x17c], !P0 ;  /* 0x00005f0009007a0c */ /* 0x000fe40004781270 */
[C---:B------:R-:W-:Y:S02]  /*100e0*/  LEA R16, P6, R21.reuse, R8, 0x1 ;  /* 0x0000000815107211 */ /* 0x040fe400078c08ff */
[----:B------:R-:W-:Y:S02]  /*100f0*/  IADD3 R9, R22, 0x7, RZ ;  /* 0x0000000716097810 */ /* 0x000fe40007ffe0ff */
[C---:B------:R-:W-:Y:S01]  /*10100*/  IADD3 R15, R21.reuse, c[0x0][0x198], RZ ;  /* 0x00006600150f7a10 */ /* 0x040fe20007ffe0ff */
[----:B-----5:R3:W-:Y:S01]  /*10110*/  @P3 STG.E.U16 [R18.64], R4 ;  /* 0x0000000412003986 */ /* 0x0207e2000c101506 */
[----:B------:R-:W-:Y:S02]  /*10120*/  PRMT R10, R4, 0x7632, R10 ;  /* 0x00007632040a7816 */ /* 0x000fe4000000000a */
[----:B-1----:R-:W-:-:S02]  /*10130*/  LEA.HI.X.SX32 R17, R21, R0, 0x1, P6 ;  /* 0x0000000015117211 */ /* 0x002fc400030f0eff */
[----:B------:R-:W-:Y:S02]  /*10140*/  ISETP.LT.AND P3, PT, R9, c[0x0][0x17c], !P0 ;  /* 0x00005f0009007a0c */ /* 0x000fe40004761270 */
[C---:B------:R-:W-:Y:S02]  /*10150*/  LEA R14, P6, R15.reuse, R8, 0x1 ;  /* 0x000000080f0e7211 */ /* 0x040fe400078c08ff */
[----:B------:R-:W-:Y:S02]  /*10160*/  IADD3 R9, R22, 0x8, RZ ;  /* 0x0000000816097810 */ /* 0x000fe40007ffe0ff */
[C---:B------:R-:W-:Y:S01]  /*10170*/  IADD3 R13, R15.reuse, c[0x0][0x198], RZ ;  /* 0x000066000f0d7a10 */ /* 0x040fe20007ffe0ff */
[----:B------:R1:W-:Y:S01]  /*10180*/  @P2 STG.E.U16 [R16.64], R10 ;  /* 0x0000000a10002986 */ /* 0x0003e2000c101506 */
[----:B------:R-:W-:Y:S02]  /*10190*/  LEA.HI.X.SX32 R15, R15, R0, 0x1, P6 ;  /* 0x000000000f0f7211 */ /* 0x000fe400030f0eff */
[----:B------:R-:W-:-:S02]  /*101a0*/  ISETP.LT.AND P2, PT, R9, c[0x0][0x17c], !P0 ;  /* 0x00005f0009007a0c */ /* 0x000fc40004741270 */
[C---:B------:R-:W-:Y:S02]  /*101b0*/  LEA R12, P6, R13.reuse, R8, 0x1 ;  /* 0x000000080d0c7211 */ /* 0x040fe400078c08ff */
[C---:B------:R-:W-:Y:S02]  /*101c0*/  IADD3 R9, R13.reuse, c[0x0][0x198], RZ ;  /* 0x000066000d097a10 */ /* 0x040fe40007ffe0ff */
[----:B------:R-:W-:Y:S02]  /*101d0*/  LEA.HI.X.SX32 R13, R13, R0, 0x1, P6 ;  /* 0x000000000d0d7211 */ /* 0x000fe400030f0eff */
[C---:B---3--:R-:W-:Y:S02]  /*101e0*/  LEA R18, P6, R9.reuse, R8, 0x1 ;  /* 0x0000000809127211 */ /* 0x048fe400078c08ff */
[C---:B-1----:R-:W-:Y:S02]  /*101f0*/  IADD3 R17, R9.reuse, c[0x0][0x198], RZ ;  /* 0x0000660009117a10 */ /* 0x042fe40007ffe0ff */
[----:B------:R-:W-:-:S02]  /*10200*/  LEA.HI.X.SX32 R19, R9, R0, 0x1, P6 ;  /* 0x0000000009137211 */ /* 0x000fc400030f0eff */
[----:B0-----:R-:W-:Y:S02]  /*10210*/  PRMT R10, R6, 0x7632, R10 ;  /* 0x00007632060a7816 */ /* 0x001fe4000000000a */
[C---:B------:R-:W-:Y:S02]  /*10220*/  LEA R16, P6, R17.reuse, R8, 0x1 ;  /* 0x0000000811107211 */ /* 0x040fe400078c08ff */
[C---:B------:R-:W-:Y:S01]  /*10230*/  IADD3 R9, R17.reuse, c[0x0][0x198], RZ ;  /* 0x0000660011097a10 */ /* 0x040fe20007ffe0ff */
[----:B------:R0:W-:Y:S01]  /*10240*/  @P1 STG.E.U16 [R14.64], R6 ;  /* 0x000000060e001986 */ /* 0x0001e2000c101506 */
[----:B------:R-:W-:Y:S02]  /*10250*/  LEA.HI.X.SX32 R17, R17, R0, 0x1, P6 ;  /* 0x0000000011117211 */ /* 0x000fe400030f0eff */
[----:B------:R-:W-:Y:S01]  /*10260*/  IADD3 R4, R22, 0x9, RZ ;  /* 0x0000000916047810 */ /* 0x000fe20007ffe0ff */
[----:B------:R1:W-:Y:S03]  /*10270*/  @P5 STG.E.U16 [R12.64], R10 ;  /* 0x0000000a0c005986 */ /* 0x0003e6000c101506 */
[----:B------:R-:W-:-:S02]  /*10280*/  ISETP.LT.AND P1, PT, R4, c[0x0][0x17c], !P0 ;  /* 0x00005f0004007a0c */ /* 0x000fc40004721270 */
[C---:B0-----:R-:W-:Y:S02]  /*10290*/  LEA R14, P6, R9.reuse, R8, 0x1 ;  /* 0x00000008090e7211 */ /* 0x041fe400078c08ff */
[C---:B-1----:R-:W-:Y:S02]  /*102a0*/  IADD3 R13, R9.reuse, c[0x0][0x198], RZ ;  /* 0x00006600090d7a10 */ /* 0x042fe40007ffe0ff */
[----:B------:R-:W-:Y:S02]  /*102b0*/  LEA.HI.X.SX32 R15, R9, R0, 0x1, P6 ;  /* 0x00000000090f7211 */ /* 0x000fe400030f0eff */
[C---:B------:R-:W-:Y:S01]  /*102c0*/  IADD3 R9, R13.reuse, c[0x0][0x198], RZ ;  /* 0x000066000d097a10 */ /* 0x040fe20007ffe0ff */
[----:B--2---:R0:W-:Y:S01]  /*102d0*/  @P4 STG.E.U16 [R18.64], R2 ;  /* 0x0000000212004986 */ /* 0x0041e2000c101506 */
[----:B------:R-:W-:Y:S02]  /*102e0*/  PRMT R6, R2, 0x7632, R6 ;  /* 0x0000763202067816 */ /* 0x000fe40000000006 */
[----:B------:R-:W-:-:S02]  /*102f0*/  LEA R20, P6, R13, R8, 0x1 ;  /* 0x000000080d147211 */ /* 0x000fc400078c08ff */
[----:B------:R-:W-:Y:S01]  /*10300*/  IADD3 R4, R22, 0xa, RZ ;  /* 0x0000000a16047810 */ /* 0x000fe20007ffe0ff */
[----:B------:R1:W-:Y:S01]  /*10310*/  @P3 STG.E.U16 [R16.64], R6 ;  /* 0x0000000610003986 */ /* 0x0003e2000c101506 */
[----:B------:R-:W-:Y:S02]  /*10320*/  LEA.HI.X.SX32 R21, R13, R0, 0x1, P6 ;  /* 0x000000000d157211 */ /* 0x000fe400030f0eff */
[C---:B------:R-:W-:Y:S02]  /*10330*/  LEA R12, P6, R9.reuse, R8, 0x1 ;  /* 0x00000008090c7211 */ /* 0x040fe400078c08ff */
[----:B0-----:R-:W-:Y:S02]  /*10340*/  IADD3 R19, R9, c[0x0][0x198], RZ ;  /* 0x0000660009137a10 */ /* 0x001fe40007ffe0ff */
[----:B------:R-:W-:Y:S02]  /*10350*/  ISETP.LT.AND P5, PT, R4, c[0x0][0x17c], !P0 ;  /* 0x00005f0004007a0c */ /* 0x000fe400047a1270 */
[----:B------:R-:W-:-:S02]  /*10360*/  IADD3 R23, R19, c[0x0][0x198], RZ ;  /* 0x0000660013177a10 */ /* 0x000fc40007ffe0ff */
[----:B-1----:R-:W-:Y:S01]  /*10370*/  PRMT R17, R11, 0x7632, R17 ;  /* 0x000076320b117816 */ /* 0x002fe20000000011 */
[----:B------:R-:W-:Y:S01]  /*10380*/  @P2 STG.E.U16 [R14.64], R11 ;  /* 0x0000000b0e002986 */ /* 0x000fe2000c101506 */
[----:B------:R-:W-:Y:S02]  /*10390*/  IADD3 R4, R22, 0xb, RZ ;  /* 0x0000000b16047810 */ /* 0x000fe40007ffe0ff */
[----:B------:R-:W-:Y:S01]  /*103a0*/  LEA.HI.X.SX32 R13, R9, R0, 0x1, P6 ;  /* 0x00000000090d7211 */ /* 0x000fe200030f0eff */
[----:B------:R0:W-:Y:S01]  /*103b0*/  @P1 STG.E.U16 [R20.64], R17 ;  /* 0x0000001114001986 */ /* 0x0001e2000c101506 */
[----:B------:R-:W-:Y:S02]  /*103c0*/  IADD3 R9, R23, c[0x0][0x198], RZ ;  /* 0x0000660017097a10 */ /* 0x000fe40007ffe0ff */
[----:B------:R-:W-:Y:S02]  /*103d0*/  LEA R16, P1, R19, R8, 0x1 ;  /* 0x0000000813107211 */ /* 0x000fe400078208ff */
[----:B------:R-:W-:-:S02]  /*103e0*/  ISETP.LT.AND P4, PT, R4, c[0x0][0x17c], !P0 ;  /* 0x00005f0004007a0c */ /* 0x000fc40004781270 */
[----:B------:R-:W-:Y:S02]  /*103f0*/  LEA R18, P6, R23, R8, 0x1 ;  /* 0x0000000817127211 */ /* 0x000fe400078c08ff */
[C---:B------:R-:W-:Y:S02]  /*10400*/  IADD3 R4, R22.reuse, 0xc, RZ ;  /* 0x0000000c16047810 */ /* 0x040fe40007ffe0ff */
[----:B------:R-:W-:Y:S02]  /*10410*/  IADD3 R25, R9, c[0x0][0x198], RZ ;  /* 0x0000660009197a10 */ /* 0x000fe40007ffe0ff */
[----:B------:R-:W-:Y:S02]  /*10420*/  IADD3 R2, R22, 0xd, RZ ;  /* 0x0000000d16027810 */ /* 0x000fe40007ffe0ff */
[-C--:B0-----:R-:W-:Y:S02]  /*10430*/  LEA.HI.X.SX32 R17, R19, R0.reuse, 0x1, P1 ;  /* 0x0000000013117211 */ /* 0x081fe400008f0eff */
[----:B------:R-:W-:-:S02]  /*10440*/  LEA.HI.X.SX32 R19, R23, R0, 0x1, P6 ;  /* 0x0000000017137211 */ /* 0x000fc400030f0eff */
[----:B------:R-:W-:Y:S02]  /*10450*/  ISETP.LT.AND P3, PT, R4, c[0x0][0x17c], !P0 ;  /* 0x00005f0004007a0c */ /* 0x000fe40004761270 */
[-C--:B------:R-:W-:Y:S02]  /*10460*/  LEA R10, P6, R9, R8.reuse, 0x1 ;  /* 0x00000008090a7211 */ /* 0x080fe400078c08ff */
[C---:B------:R-:W-:Y:S02]  /*10470*/  LEA R14, P1, R25.reuse, R8, 0x1 ;  /* 0x00000008190e7211 */ /* 0x040fe400078208ff */
[----:B------:R-:W-:Y:S02]  /*10480*/  ISETP.LT.AND P2, PT, R2, c[0x0][0x17c], !P0 ;  /* 0x00005f0002007a0c */ /* 0x000fe40004741270 */
[----:B------:R-:W-:Y:S02]  /*10490*/  IADD3 R4, R22, 0xe, RZ ;  /* 0x0000000e16047810 */ /* 0x000fe40007ffe0ff */
[----:B------:R-:W-:-:S02]  /*104a0*/  IADD3 R23, R25, c[0x0][0x198], RZ ;  /* 0x0000660019177a10 */ /* 0x000fc40007ffe0ff */
[----:B------:R-:W-:Y:S02]  /*104b0*/  IADD3 R2, R22, 0xf, RZ ;  /* 0x0000000f16027810 */ /* 0x000fe40007ffe0ff */
[-C--:B------:R-:W-:Y:S02]  /*104c0*/  LEA.HI.X.SX32 R11, R9, R0.reuse, 0x1, P6 ;  /* 0x00000000090b7211 */ /* 0x080fe400030f0eff */
[----:B------:R-:W-:Y:S02]  /*104d0*/  LEA.HI.X.SX32 R15, R25, R0, 0x1, P1 ;  /* 0x00000000190f7211 */ /* 0x000fe400008f0eff */
[----:B------:R-:W-:Y:S02]  /*104e0*/  LEA R8, P6, R23, R8, 0x1 ;  /* 0x0000000817087211 */ /* 0x000fe400078c08ff */
[----:B------:R-:W-:Y:S02]  /*104f0*/  ISETP.LT.AND P1, PT, R4, c[0x0][0x17c], !P0 ;  /* 0x00005f0004007a0c */ /* 0x000fe40004721270 */
[----:B------:R-:W-:-:S02]  /*10500*/  ISETP.LT.AND P0, PT, R2, c[0x0][0x17c], !P0 ;  /* 0x00005f0002007a0c */ /* 0x000fc40004701270 */
[----:B------:R-:W-:Y:S02]  /*10510*/  LEA.HI.X.SX32 R9, R23, R0, 0x1, P6 ;  /* 0x0000000017097211 */ /* 0x000fe400030f0eff */
[----:B------:R-:W-:Y:S02]  /*10520*/  PRMT R0, R5, 0x7632, R0 ;  /* 0x0000763205007816 */ /* 0x000fe40000000000 */
[----:B------:R-:W-:Y:S01]  /*10530*/  PRMT R2, R7, 0x7632, R2 ;  /* 0x0000763207027816 */ /* 0x000fe20000000002 */
[----:B------:R0:W-:Y:S04]  /*10540*/  @P5 STG.E.U16 [R12.64], R5 ;  /* 0x000000050c005986 */ /* 0x0001e8000c101506 */
[----:B------:R0:W-:Y:S04]  /*10550*/  @P4 STG.E.U16 [R16.64], R0 ;  /* 0x0000000010004986 */ /* 0x0001e8000c101506 */
[----:B------:R0:W-:Y:S04]  /*10560*/  @P3 STG.E.U16 [R18.64], R7 ;  /* 0x0000000712003986 */ /* 0x0001e8000c101506 */
[----:B------:R0:W-:Y:S04]  /*10570*/  @P2 STG.E.U16 [R10.64], R2 ;  /* 0x000000020a002986 */ /* 0x0001e8000c101506 */
[----:B------:R0:W-:Y:S01]  /*10580*/  @P1 STG.E.U16 [R14.64], R3 ;  /* 0x000000030e001986 */ /* 0x0001e2000c101506 */
[----:B------:R-:W-:Y:S05]  /*10590*/  @!P0 EXIT ;  /* 0x000000000000894d */ /* 0x000fea0003800000 */
[----:B------:R-:W-:-:S05]  /*105a0*/  PRMT R4, R3, 0x7632, R4 ;  /* 0x0000763203047816 */ /* 0x000fca0000000004 */
[----:B------:R-:W-:Y:S01]  /*105b0*/  STG.E.U16 [R8.64], R4 ;  /* 0x0000000408007986 */ /* 0x000fe2000c101506 */
[----:B------:R-:W-:Y:S05]  /*105c0*/  EXIT ;  /* 0x000000000000794d */ /* 0x000fea0003800000 */
.L_x_3:
[----:B------:R-:W-:-:S00]  /*105d0*/  BRA `(.L_x_3) ;  /* 0xfffffff000007947 */ /* 0x000fc0000383ffff */
[----:B------:R-:W-:-:S00]  /*105e0*/  NOP ;  /* 0x0000000000007918 */ /* 0x000fc00000000000 */
        /* <DEDUP_REMOVED lines=9> */
.L_x_4:


//--------------------- .nv.shared.matmul_kernel  --------------------------
	.section	.nv.shared.matmul_kernel,"aw",@nobits
	.sectionflags	@""
	.align	16
